//
// Generated by NVIDIA NVVM Compiler
//
// Compiler Build ID: CL-36424714
// Cuda compilation tools, release 13.0, V13.0.88
// Based on NVVM 20.0.0
//

.version 9.0
.target sm_100
.address_size 64

	// .globl	_Z8printMatPfii
.extern .func  (.param .b32 func_retval0) vprintf
(
	.param .b64 vprintf_param_0,
	.param .b64 vprintf_param_1
)
;
.global .align 1 .b8 $str[14] = {112, 114, 105, 110, 116, 105, 110, 103, 32, 109, 97, 116, 10};
.global .align 1 .b8 $str$1[4] = {37, 102, 32};
.global .align 1 .b8 $str$2[2] = {10};

.visible .entry _Z8printMatPfii(
	.param .u64 .ptr .align 1 _Z8printMatPfii_param_0,
	.param .u32 _Z8printMatPfii_param_1,
	.param .u32 _Z8printMatPfii_param_2
)
{
	.local .align 8 .b8 	__local_depot0[8];
	.reg .b64 	%SP;
	.reg .b64 	%SPL;
	.reg .pred 	%p<17>;
	.reg .b32 	%r<119>;
	.reg .b32 	%f<32>;
	.reg .b64 	%rd<61>;
	.reg .b64 	%fd<32>;

	mov.u64 	%SPL, __local_depot0;
	cvta.local.u64 	%SP, %SPL;
	ld.param.u64 	%rd7, [_Z8printMatPfii_param_0];
	ld.param.u32 	%r22, [_Z8printMatPfii_param_1];
	ld.param.u32 	%r23, [_Z8printMatPfii_param_2];
	cvta.to.global.u64 	%rd1, %rd7;
	mov.u64 	%rd8, $str;
	cvta.global.u64 	%rd9, %rd8;
	{ // callseq 0, 0
	.param .b64 param0;
	st.param.b64 	[param0], %rd9;
	.param .b64 param1;
	st.param.b64 	[param1], 0;
	.param .b32 retval0;
	call.uni (retval0), 
	vprintf, 
	(
	param0, 
	param1
	);
	ld.param.b32 	%r24, [retval0];
	} // callseq 0
	setp.lt.s32 	%p1, %r22, 1;
	@%p1 bra 	$L__BB0_23;
	setp.lt.s32 	%p2, %r23, 1;
	@%p2 bra 	$L__BB0_17;
	and.b32  	%r1, %r23, 15;
	and.b32  	%r2, %r23, 7;
	and.b32  	%r3, %r23, 3;
	mov.b32 	%r112, 0;
	mov.u64 	%rd56, $str$2;
	add.u64 	%rd20, %SP, 0;
	mov.u64 	%rd43, $str$1;
$L__BB0_3:
	setp.lt.u32 	%p7, %r23, 16;
	mul.lo.s32 	%r5, %r112, %r23;
	mov.b32 	%r115, 0;
	@%p7 bra 	$L__BB0_6;
	and.b32  	%r40, %r23, 2147483632;
	neg.s32 	%r113, %r40;
	mul.wide.u32 	%rd14, %r5, 4;
	add.s64 	%rd15, %rd1, %rd14;
	add.s64 	%rd60, %rd15, 32;
$L__BB0_5:
	.pragma "nounroll";
	and.b32  	%r115, %r23, 2147483632;
	ld.global.f32 	%f1, [%rd60+-32];
	cvt.f64.f32 	%fd1, %f1;
	add.u64 	%rd16, %SP, 0;
	add.u64 	%rd17, %SPL, 0;
	st.local.f64 	[%rd17], %fd1;
	mov.u64 	%rd18, $str$1;
	cvta.global.u64 	%rd19, %rd18;
	{ // callseq 6, 0
	.param .b64 param0;
	st.param.b64 	[param0], %rd19;
	.param .b64 param1;
	st.param.b64 	[param1], %rd16;
	.param .b32 retval0;
	call.uni (retval0), 
	vprintf, 
	(
	param0, 
	param1
	);
	ld.param.b32 	%r41, [retval0];
	} // callseq 6
	ld.global.f32 	%f2, [%rd60+-28];
	cvt.f64.f32 	%fd2, %f2;
	st.local.f64 	[%rd17], %fd2;
	{ // callseq 7, 0
	.param .b64 param0;
	st.param.b64 	[param0], %rd19;
	.param .b64 param1;
	st.param.b64 	[param1], %rd16;
	.param .b32 retval0;
	call.uni (retval0), 
	vprintf, 
	(
	param0, 
	param1
	);
	ld.param.b32 	%r43, [retval0];
	} // callseq 7
	ld.global.f32 	%f3, [%rd60+-24];
	cvt.f64.f32 	%fd3, %f3;
	st.local.f64 	[%rd17], %fd3;
	{ // callseq 8, 0
	.param .b64 param0;
	st.param.b64 	[param0], %rd19;
	.param .b64 param1;
	st.param.b64 	[param1], %rd16;
	.param .b32 retval0;
	call.uni (retval0), 
	vprintf, 
	(
	param0, 
	param1
	);
	ld.param.b32 	%r45, [retval0];
	} // callseq 8
	ld.global.f32 	%f4, [%rd60+-20];
	cvt.f64.f32 	%fd4, %f4;
	st.local.f64 	[%rd17], %fd4;
	{ // callseq 9, 0
	.param .b64 param0;
	st.param.b64 	[param0], %rd19;
	.param .b64 param1;
	st.param.b64 	[param1], %rd16;
	.param .b32 retval0;
	call.uni (retval0), 
	vprintf, 
	(
	param0, 
	param1
	);
	ld.param.b32 	%r47, [retval0];
	} // callseq 9
	ld.global.f32 	%f5, [%rd60+-16];
	cvt.f64.f32 	%fd5, %f5;
	st.local.f64 	[%rd17], %fd5;
	{ // callseq 10, 0
	.param .b64 param0;
	st.param.b64 	[param0], %rd19;
	.param .b64 param1;
	st.param.b64 	[param1], %rd16;
	.param .b32 retval0;
	call.uni (retval0), 
	vprintf, 
	(
	param0, 
	param1
	);
	ld.param.b32 	%r49, [retval0];
	} // callseq 10
	ld.global.f32 	%f6, [%rd60+-12];
	cvt.f64.f32 	%fd6, %f6;
	st.local.f64 	[%rd17], %fd6;
	{ // callseq 11, 0
	.param .b64 param0;
	st.param.b64 	[param0], %rd19;
	.param .b64 param1;
	st.param.b64 	[param1], %rd16;
	.param .b32 retval0;
	call.uni (retval0), 
	vprintf, 
	(
	param0, 
	param1
	);
	ld.param.b32 	%r51, [retval0];
	} // callseq 11
	ld.global.f32 	%f7, [%rd60+-8];
	cvt.f64.f32 	%fd7, %f7;
	st.local.f64 	[%rd17], %fd7;
	{ // callseq 12, 0
	.param .b64 param0;
	st.param.b64 	[param0], %rd19;
	.param .b64 param1;
	st.param.b64 	[param1], %rd16;
	.param .b32 retval0;
	call.uni (retval0), 
	vprintf, 
	(
	param0, 
	param1
	);
	ld.param.b32 	%r53, [retval0];
	} // callseq 12
	ld.global.f32 	%f8, [%rd60+-4];
	cvt.f64.f32 	%fd8, %f8;
	st.local.f64 	[%rd17], %fd8;
	{ // callseq 13, 0
	.param .b64 param0;
	st.param.b64 	[param0], %rd19;
	.param .b64 param1;
	st.param.b64 	[param1], %rd16;
	.param .b32 retval0;
	call.uni (retval0), 
	vprintf, 
	(
	param0, 
	param1
	);
	ld.param.b32 	%r55, [retval0];
	} // callseq 13
	ld.global.f32 	%f9, [%rd60];
	cvt.f64.f32 	%fd9, %f9;
	st.local.f64 	[%rd17], %fd9;
	{ // callseq 14, 0
	.param .b64 param0;
	st.param.b64 	[param0], %rd19;
	.param .b64 param1;
	st.param.b64 	[param1], %rd16;
	.param .b32 retval0;
	call.uni (retval0), 
	vprintf, 
	(
	param0, 
	param1
	);
	ld.param.b32 	%r57, [retval0];
	} // callseq 14
	ld.global.f32 	%f10, [%rd60+4];
	cvt.f64.f32 	%fd10, %f10;
	st.local.f64 	[%rd17], %fd10;
	{ // callseq 15, 0
	.param .b64 param0;
	st.param.b64 	[param0], %rd19;
	.param .b64 param1;
	st.param.b64 	[param1], %rd16;
	.param .b32 retval0;
	call.uni (retval0), 
	vprintf, 
	(
	param0, 
	param1
	);
	ld.param.b32 	%r59, [retval0];
	} // callseq 15
	ld.global.f32 	%f11, [%rd60+8];
	cvt.f64.f32 	%fd11, %f11;
	st.local.f64 	[%rd17], %fd11;
	{ // callseq 16, 0
	.param .b64 param0;
	st.param.b64 	[param0], %rd19;
	.param .b64 param1;
	st.param.b64 	[param1], %rd16;
	.param .b32 retval0;
	call.uni (retval0), 
	vprintf, 
	(
	param0, 
	param1
	);
	ld.param.b32 	%r61, [retval0];
	} // callseq 16
	ld.global.f32 	%f12, [%rd60+12];
	cvt.f64.f32 	%fd12, %f12;
	st.local.f64 	[%rd17], %fd12;
	{ // callseq 17, 0
	.param .b64 param0;
	st.param.b64 	[param0], %rd19;
	.param .b64 param1;
	st.param.b64 	[param1], %rd16;
	.param .b32 retval0;
	call.uni (retval0), 
	vprintf, 
	(
	param0, 
	param1
	);
	ld.param.b32 	%r63, [retval0];
	} // callseq 17
	ld.global.f32 	%f13, [%rd60+16];
	cvt.f64.f32 	%fd13, %f13;
	st.local.f64 	[%rd17], %fd13;
	{ // callseq 18, 0
	.param .b64 param0;
	st.param.b64 	[param0], %rd19;
	.param .b64 param1;
	st.param.b64 	[param1], %rd16;
	.param .b32 retval0;
	call.uni (retval0), 
	vprintf, 
	(
	param0, 
	param1
	);
	ld.param.b32 	%r65, [retval0];
	} // callseq 18
	ld.global.f32 	%f14, [%rd60+20];
	cvt.f64.f32 	%fd14, %f14;
	st.local.f64 	[%rd17], %fd14;
	{ // callseq 19, 0
	.param .b64 param0;
	st.param.b64 	[param0], %rd19;
	.param .b64 param1;
	st.param.b64 	[param1], %rd16;
	.param .b32 retval0;
	call.uni (retval0), 
	vprintf, 
	(
	param0, 
	param1
	);
	ld.param.b32 	%r67, [retval0];
	} // callseq 19
	ld.global.f32 	%f15, [%rd60+24];
	cvt.f64.f32 	%fd15, %f15;
	st.local.f64 	[%rd17], %fd15;
	{ // callseq 20, 0
	.param .b64 param0;
	st.param.b64 	[param0], %rd19;
	.param .b64 param1;
	st.param.b64 	[param1], %rd16;
	.param .b32 retval0;
	call.uni (retval0), 
	vprintf, 
	(
	param0, 
	param1
	);
	ld.param.b32 	%r69, [retval0];
	} // callseq 20
	ld.global.f32 	%f16, [%rd60+28];
	cvt.f64.f32 	%fd16, %f16;
	st.local.f64 	[%rd17], %fd16;
	{ // callseq 21, 0
	.param .b64 param0;
	st.param.b64 	[param0], %rd19;
	.param .b64 param1;
	st.param.b64 	[param1], %rd16;
	.param .b32 retval0;
	call.uni (retval0), 
	vprintf, 
	(
	param0, 
	param1
	);
	ld.param.b32 	%r71, [retval0];
	} // callseq 21
	add.s32 	%r113, %r113, 16;
	add.s64 	%rd60, %rd60, 64;
	setp.eq.s32 	%p8, %r113, 0;
	@%p8 bra 	$L__BB0_6;
	bra.uni 	$L__BB0_5;
$L__BB0_6:
	setp.eq.s32 	%p9, %r1, 0;
	@%p9 bra 	$L__BB0_16;
	cvta.to.local.u64 	%rd5, %rd20;
	add.s32 	%r73, %r1, -1;
	setp.lt.u32 	%p10, %r73, 7;
	@%p10 bra 	$L__BB0_9;
	add.s32 	%r74, %r115, %r5;
	mul.wide.u32 	%rd21, %r74, 4;
	add.s64 	%rd22, %rd1, %rd21;
	ld.global.f32 	%f17, [%rd22];
	cvt.f64.f32 	%fd17, %f17;
	st.local.f64 	[%rd5], %fd17;
	cvta.global.u64 	%rd24, %rd43;
	{ // callseq 22, 0
	.param .b64 param0;
	st.param.b64 	[param0], %rd24;
	.param .b64 param1;
	st.param.b64 	[param1], %rd20;
	.param .b32 retval0;
	call.uni (retval0), 
	vprintf, 
	(
	param0, 
	param1
	);
	ld.param.b32 	%r75, [retval0];
	} // callseq 22
	cvt.u64.u32 	%rd26, %r5;
	cvt.u64.u32 	%rd27, %r115;
	add.s64 	%rd28, %rd27, %rd26;
	shl.b64 	%rd29, %rd28, 2;
	add.s64 	%rd30, %rd1, %rd29;
	ld.global.f32 	%f18, [%rd30+4];
	cvt.f64.f32 	%fd18, %f18;
	st.local.f64 	[%rd5], %fd18;
	{ // callseq 23, 0
	.param .b64 param0;
	st.param.b64 	[param0], %rd24;
	.param .b64 param1;
	st.param.b64 	[param1], %rd20;
	.param .b32 retval0;
	call.uni (retval0), 
	vprintf, 
	(
	param0, 
	param1
	);
	ld.param.b32 	%r77, [retval0];
	} // callseq 23
	ld.global.f32 	%f19, [%rd30+8];
	cvt.f64.f32 	%fd19, %f19;
	st.local.f64 	[%rd5], %fd19;
	{ // callseq 24, 0
	.param .b64 param0;
	st.param.b64 	[param0], %rd24;
	.param .b64 param1;
	st.param.b64 	[param1], %rd20;
	.param .b32 retval0;
	call.uni (retval0), 
	vprintf, 
	(
	param0, 
	param1
	);
	ld.param.b32 	%r79, [retval0];
	} // callseq 24
	ld.global.f32 	%f20, [%rd30+12];
	cvt.f64.f32 	%fd20, %f20;
	st.local.f64 	[%rd5], %fd20;
	{ // callseq 25, 0
	.param .b64 param0;
	st.param.b64 	[param0], %rd24;
	.param .b64 param1;
	st.param.b64 	[param1], %rd20;
	.param .b32 retval0;
	call.uni (retval0), 
	vprintf, 
	(
	param0, 
	param1
	);
	ld.param.b32 	%r81, [retval0];
	} // callseq 25
	ld.global.f32 	%f21, [%rd30+16];
	cvt.f64.f32 	%fd21, %f21;
	st.local.f64 	[%rd5], %fd21;
	{ // callseq 26, 0
	.param .b64 param0;
	st.param.b64 	[param0], %rd24;
	.param .b64 param1;
	st.param.b64 	[param1], %rd20;
	.param .b32 retval0;
	call.uni (retval0), 
	vprintf, 
	(
	param0, 
	param1
	);
	ld.param.b32 	%r83, [retval0];
	} // callseq 26
	ld.global.f32 	%f22, [%rd30+20];
	cvt.f64.f32 	%fd22, %f22;
	st.local.f64 	[%rd5], %fd22;
	{ // callseq 27, 0
	.param .b64 param0;
	st.param.b64 	[param0], %rd24;
	.param .b64 param1;
	st.param.b64 	[param1], %rd20;
	.param .b32 retval0;
	call.uni (retval0), 
	vprintf, 
	(
	param0, 
	param1
	);
	ld.param.b32 	%r85, [retval0];
	} // callseq 27
	ld.global.f32 	%f23, [%rd30+24];
	cvt.f64.f32 	%fd23, %f23;
	st.local.f64 	[%rd5], %fd23;
	{ // callseq 28, 0
	.param .b64 param0;
	st.param.b64 	[param0], %rd24;
	.param .b64 param1;
	st.param.b64 	[param1], %rd20;
	.param .b32 retval0;
	call.uni (retval0), 
	vprintf, 
	(
	param0, 
	param1
	);
	ld.param.b32 	%r87, [retval0];
	} // callseq 28
	ld.global.f32 	%f24, [%rd30+28];
	cvt.f64.f32 	%fd24, %f24;
	st.local.f64 	[%rd5], %fd24;
	{ // callseq 29, 0
	.param .b64 param0;
	st.param.b64 	[param0], %rd24;
	.param .b64 param1;
	st.param.b64 	[param1], %rd20;
	.param .b32 retval0;
	call.uni (retval0), 
	vprintf, 
	(
	param0, 
	param1
	);
	ld.param.b32 	%r89, [retval0];
	} // callseq 29
	add.s32 	%r115, %r115, 8;
$L__BB0_9:
	setp.eq.s32 	%p11, %r2, 0;
	@%p11 bra 	$L__BB0_16;
	add.s32 	%r91, %r2, -1;
	setp.lt.u32 	%p12, %r91, 3;
	@%p12 bra 	$L__BB0_12;
	add.s32 	%r92, %r115, %r5;
	mul.wide.u32 	%rd31, %r92, 4;
	add.s64 	%rd32, %rd1, %rd31;
	ld.global.f32 	%f25, [%rd32];
	cvt.f64.f32 	%fd25, %f25;
	st.local.f64 	[%rd5], %fd25;
	cvta.global.u64 	%rd34, %rd43;
	{ // callseq 30, 0
	.param .b64 param0;
	st.param.b64 	[param0], %rd34;
	.param .b64 param1;
	st.param.b64 	[param1], %rd20;
	.param .b32 retval0;
	call.uni (retval0), 
	vprintf, 
	(
	param0, 
	param1
	);
	ld.param.b32 	%r93, [retval0];
	} // callseq 30
	cvt.u64.u32 	%rd36, %r5;
	cvt.u64.u32 	%rd37, %r115;
	add.s64 	%rd38, %rd37, %rd36;
	shl.b64 	%rd39, %rd38, 2;
	add.s64 	%rd40, %rd1, %rd39;
	ld.global.f32 	%f26, [%rd40+4];
	cvt.f64.f32 	%fd26, %f26;
	st.local.f64 	[%rd5], %fd26;
	{ // callseq 31, 0
	.param .b64 param0;
	st.param.b64 	[param0], %rd34;
	.param .b64 param1;
	st.param.b64 	[param1], %rd20;
	.param .b32 retval0;
	call.uni (retval0), 
	vprintf, 
	(
	param0, 
	param1
	);
	ld.param.b32 	%r95, [retval0];
	} // callseq 31
	ld.global.f32 	%f27, [%rd40+8];
	cvt.f64.f32 	%fd27, %f27;
	st.local.f64 	[%rd5], %fd27;
	{ // callseq 32, 0
	.param .b64 param0;
	st.param.b64 	[param0], %rd34;
	.param .b64 param1;
	st.param.b64 	[param1], %rd20;
	.param .b32 retval0;
	call.uni (retval0), 
	vprintf, 
	(
	param0, 
	param1
	);
	ld.param.b32 	%r97, [retval0];
	} // callseq 32
	ld.global.f32 	%f28, [%rd40+12];
	cvt.f64.f32 	%fd28, %f28;
	st.local.f64 	[%rd5], %fd28;
	{ // callseq 33, 0
	.param .b64 param0;
	st.param.b64 	[param0], %rd34;
	.param .b64 param1;
	st.param.b64 	[param1], %rd20;
	.param .b32 retval0;
	call.uni (retval0), 
	vprintf, 
	(
	param0, 
	param1
	);
	ld.param.b32 	%r99, [retval0];
	} // callseq 33
	add.s32 	%r115, %r115, 4;
$L__BB0_12:
	setp.eq.s32 	%p13, %r3, 0;
	@%p13 bra 	$L__BB0_16;
	setp.eq.s32 	%p14, %r3, 1;
	add.s32 	%r101, %r115, %r5;
	mul.wide.u32 	%rd41, %r101, 4;
	add.s64 	%rd42, %rd1, %rd41;
	ld.global.f32 	%f29, [%rd42];
	cvt.f64.f32 	%fd29, %f29;
	st.local.f64 	[%rd5], %fd29;
	cvta.global.u64 	%rd44, %rd43;
	{ // callseq 34, 0
	.param .b64 param0;
	st.param.b64 	[param0], %rd44;
	.param .b64 param1;
	st.param.b64 	[param1], %rd20;
	.param .b32 retval0;
	call.uni (retval0), 
	vprintf, 
	(
	param0, 
	param1
	);
	ld.param.b32 	%r102, [retval0];
	} // callseq 34
	@%p14 bra 	$L__BB0_16;
	setp.eq.s32 	%p15, %r3, 2;
	cvt.u64.u32 	%rd46, %r5;
	cvt.u64.u32 	%rd47, %r115;
	add.s64 	%rd48, %rd47, %rd46;
	shl.b64 	%rd49, %rd48, 2;
	add.s64 	%rd6, %rd1, %rd49;
	ld.global.f32 	%f30, [%rd6+4];
	cvt.f64.f32 	%fd30, %f30;
	st.local.f64 	[%rd5], %fd30;
	cvta.global.u64 	%rd51, %rd43;
	{ // callseq 35, 0
	.param .b64 param0;
	st.param.b64 	[param0], %rd51;
	.param .b64 param1;
	st.param.b64 	[param1], %rd20;
	.param .b32 retval0;
	call.uni (retval0), 
	vprintf, 
	(
	param0, 
	param1
	);
	ld.param.b32 	%r104, [retval0];
	} // callseq 35
	@%p15 bra 	$L__BB0_16;
	ld.global.f32 	%f31, [%rd6+8];
	cvt.f64.f32 	%fd31, %f31;
	st.local.f64 	[%rd5], %fd31;
	cvta.global.u64 	%rd54, %rd43;
	{ // callseq 36, 0
	.param .b64 param0;
	st.param.b64 	[param0], %rd54;
	.param .b64 param1;
	st.param.b64 	[param1], %rd20;
	.param .b32 retval0;
	call.uni (retval0), 
	vprintf, 
	(
	param0, 
	param1
	);
	ld.param.b32 	%r106, [retval0];
	} // callseq 36
$L__BB0_16:
	cvta.global.u64 	%rd57, %rd56;
	{ // callseq 37, 0
	.param .b64 param0;
	st.param.b64 	[param0], %rd57;
	.param .b64 param1;
	st.param.b64 	[param1], 0;
	.param .b32 retval0;
	call.uni (retval0), 
	vprintf, 
	(
	param0, 
	param1
	);
	ld.param.b32 	%r108, [retval0];
	} // callseq 37
	add.s32 	%r112, %r112, 1;
	setp.eq.s32 	%p16, %r112, %r22;
	@%p16 bra 	$L__BB0_23;
	bra.uni 	$L__BB0_3;
$L__BB0_17:
	and.b32  	%r16, %r22, 3;
	setp.lt.u32 	%p3, %r22, 4;
	@%p3 bra 	$L__BB0_20;
	and.b32  	%r17, %r22, 2147483644;
	mov.b32 	%r117, 0;
	mov.u64 	%rd10, $str$2;
$L__BB0_19:
	cvta.global.u64 	%rd11, %rd10;
	{ // callseq 1, 0
	.param .b64 param0;
	st.param.b64 	[param0], %rd11;
	.param .b64 param1;
	st.param.b64 	[param1], 0;
	.param .b32 retval0;
	call.uni (retval0), 
	vprintf, 
	(
	param0, 
	param1
	);
	ld.param.b32 	%r27, [retval0];
	} // callseq 1
	{ // callseq 2, 0
	.param .b64 param0;
	st.param.b64 	[param0], %rd11;
	.param .b64 param1;
	st.param.b64 	[param1], 0;
	.param .b32 retval0;
	call.uni (retval0), 
	vprintf, 
	(
	param0, 
	param1
	);
	ld.param.b32 	%r29, [retval0];
	} // callseq 2
	{ // callseq 3, 0
	.param .b64 param0;
	st.param.b64 	[param0], %rd11;
	.param .b64 param1;
	st.param.b64 	[param1], 0;
	.param .b32 retval0;
	call.uni (retval0), 
	vprintf, 
	(
	param0, 
	param1
	);
	ld.param.b32 	%r31, [retval0];
	} // callseq 3
	{ // callseq 4, 0
	.param .b64 param0;
	st.param.b64 	[param0], %rd11;
	.param .b64 param1;
	st.param.b64 	[param1], 0;
	.param .b32 retval0;
	call.uni (retval0), 
	vprintf, 
	(
	param0, 
	param1
	);
	ld.param.b32 	%r33, [retval0];
	} // callseq 4
	add.s32 	%r117, %r117, 4;
	setp.ne.s32 	%p4, %r117, %r17;
	@%p4 bra 	$L__BB0_19;
$L__BB0_20:
	setp.eq.s32 	%p5, %r16, 0;
	@%p5 bra 	$L__BB0_23;
	mov.b32 	%r118, 0;
	mov.u64 	%rd12, $str$2;
$L__BB0_22:
	.pragma "nounroll";
	cvta.global.u64 	%rd13, %rd12;
	{ // callseq 5, 0
	.param .b64 param0;
	st.param.b64 	[param0], %rd13;
	.param .b64 param1;
	st.param.b64 	[param1], 0;
	.param .b32 retval0;
	call.uni (retval0), 
	vprintf, 
	(
	param0, 
	param1
	);
	ld.param.b32 	%r36, [retval0];
	} // callseq 5
	add.s32 	%r118, %r118, 1;
	setp.ne.s32 	%p6, %r118, %r16;
	@%p6 bra 	$L__BB0_22;
$L__BB0_23:
	mov.u64 	%rd58, $str$2;
	cvta.global.u64 	%rd59, %rd58;
	{ // callseq 38, 0
	.param .b64 param0;
	st.param.b64 	[param0], %rd59;
	.param .b64 param1;
	st.param.b64 	[param1], 0;
	.param .b32 retval0;
	call.uni (retval0), 
	vprintf, 
	(
	param0, 
	param1
	);
	ld.param.b32 	%r110, [retval0];
	} // callseq 38
	ret;

}
	// .globl	_Z11initMatCudaPffi
.visible .entry _Z11initMatCudaPffi(
	.param .u64 .ptr .align 1 _Z11initMatCudaPffi_param_0,
	.param .f32 _Z11initMatCudaPffi_param_1,
	.param .u32 _Z11initMatCudaPffi_param_2
)
{
	.reg .pred 	%p<2>;
	.reg .b32 	%r<18>;
	.reg .b32 	%f<2>;
	.reg .b64 	%rd<5>;

	ld.param.u64 	%rd1, [_Z11initMatCudaPffi_param_0];
	ld.param.f32 	%f1, [_Z11initMatCudaPffi_param_1];
	ld.param.u32 	%r2, [_Z11initMatCudaPffi_param_2];
	mov.u32 	%r3, %ctaid.z;
	mov.u32 	%r4, %nctaid.x;
	mov.u32 	%r5, %nctaid.y;
	mov.u32 	%r6, %ctaid.y;
	mov.u32 	%r7, %ctaid.x;
	mad.lo.s32 	%r8, %r3, %r5, %r6;
	mad.lo.s32 	%r9, %r8, %r4, %r7;
	mov.u32 	%r10, %tid.z;
	mov.u32 	%r11, %ntid.x;
	mov.u32 	%r12, %ntid.y;
	mov.u32 	%r13, %tid.y;
	mov.u32 	%r14, %tid.x;
	mov.u32 	%r15, %ntid.z;
	mad.lo.s32 	%r16, %r9, %r15, %r10;
	mad.lo.s32 	%r17, %r16, %r12, %r13;
	mad.lo.s32 	%r1, %r17, %r11, %r14;
	setp.ge.s32 	%p1, %r1, %r2;
	@%p1 bra 	$L__BB1_2;
	cvta.to.global.u64 	%rd2, %rd1;
	mul.wide.s32 	%rd3, %r1, 4;
	add.s64 	%rd4, %rd2, %rd3;
	st.global.f32 	[%rd4], %f1;
$L__BB1_2:
	ret;

}
	// .globl	_Z14copyMatrixCudaPfS_ii
.visible .entry _Z14copyMatrixCudaPfS_ii(
	.param .u64 .ptr .align 1 _Z14copyMatrixCudaPfS_ii_param_0,
	.param .u64 .ptr .align 1 _Z14copyMatrixCudaPfS_ii_param_1,
	.param .u32 _Z14copyMatrixCudaPfS_ii_param_2,
	.param .u32 _Z14copyMatrixCudaPfS_ii_param_3
)
{
	.reg .pred 	%p<2>;
	.reg .b32 	%r<20>;
	.reg .b32 	%f<2>;
	.reg .b64 	%rd<8>;

	ld.param.u64 	%rd1, [_Z14copyMatrixCudaPfS_ii_param_0];
	ld.param.u64 	%rd2, [_Z14copyMatrixCudaPfS_ii_param_1];
	ld.param.u32 	%r2, [_Z14copyMatrixCudaPfS_ii_param_2];
	ld.param.u32 	%r3, [_Z14copyMatrixCudaPfS_ii_param_3];
	mov.u32 	%r4, %ctaid.z;
	mov.u32 	%r5, %nctaid.x;
	mov.u32 	%r6, %nctaid.y;
	mov.u32 	%r7, %ctaid.y;
	mov.u32 	%r8, %ctaid.x;
	mad.lo.s32 	%r9, %r4, %r6, %r7;
	mad.lo.s32 	%r10, %r9, %r5, %r8;
	mov.u32 	%r11, %tid.z;
	mov.u32 	%r12, %ntid.x;
	mov.u32 	%r13, %ntid.y;
	mov.u32 	%r14, %tid.y;
	mov.u32 	%r15, %tid.x;
	mov.u32 	%r16, %ntid.z;
	mad.lo.s32 	%r17, %r10, %r16, %r11;
	mad.lo.s32 	%r18, %r17, %r13, %r14;
	mad.lo.s32 	%r1, %r18, %r12, %r15;
	mul.lo.s32 	%r19, %r3, %r2;
	setp.ge.s32 	%p1, %r1, %r19;
	@%p1 bra 	$L__BB2_2;
	cvta.to.global.u64 	%rd3, %rd2;
	cvta.to.global.u64 	%rd4, %rd1;
	mul.wide.s32 	%rd5, %r1, 4;
	add.s64 	%rd6, %rd3, %rd5;
	ld.global.f32 	%f1, [%rd6];
	add.s64 	%rd7, %rd4, %rd5;
	st.global.f32 	[%rd7], %f1;
$L__BB2_2:
	ret;

}
	// .globl	_Z13transposeCudaPfS_ii
.visible .entry _Z13transposeCudaPfS_ii(
	.param .u64 .ptr .align 1 _Z13transposeCudaPfS_ii_param_0,
	.param .u64 .ptr .align 1 _Z13transposeCudaPfS_ii_param_1,
	.param .u32 _Z13transposeCudaPfS_ii_param_2,
	.param .u32 _Z13transposeCudaPfS_ii_param_3
)
{
	.reg .pred 	%p<4>;
	.reg .b32 	%r<15>;
	.reg .b32 	%f<2>;
	.reg .b64 	%rd<9>;

	ld.param.u64 	%rd1, [_Z13transposeCudaPfS_ii_param_0];
	ld.param.u64 	%rd2, [_Z13transposeCudaPfS_ii_param_1];
	ld.param.u32 	%r3, [_Z13transposeCudaPfS_ii_param_2];
	ld.param.u32 	%r5, [_Z13transposeCudaPfS_ii_param_3];
	mov.u32 	%r6, %ctaid.x;
	mov.u32 	%r7, %ntid.x;
	mov.u32 	%r8, %tid.x;
	mad.lo.s32 	%r1, %r6, %r7, %r8;
	mov.u32 	%r9, %ctaid.y;
	mov.u32 	%r10, %ntid.y;
	mov.u32 	%r11, %tid.y;
	mad.lo.s32 	%r12, %r9, %r10, %r11;
	setp.ge.s32 	%p1, %r1, %r3;
	setp.ge.s32 	%p2, %r12, %r5;
	or.pred  	%p3, %p1, %p2;
	@%p3 bra 	$L__BB3_2;
	cvta.to.global.u64 	%rd3, %rd2;
	cvta.to.global.u64 	%rd4, %rd1;
	mad.lo.s32 	%r13, %r5, %r1, %r12;
	mul.wide.s32 	%rd5, %r13, 4;
	add.s64 	%rd6, %rd3, %rd5;
	ld.global.f32 	%f1, [%rd6];
	mad.lo.s32 	%r14, %r3, %r12, %r1;
	mul.wide.s32 	%rd7, %r14, 4;
	add.s64 	%rd8, %rd4, %rd7;
	st.global.f32 	[%rd8], %f1;
$L__BB3_2:
	ret;

}
	// .globl	_Z18matrixMultiplyCudaPfS_S_iii
.visible .entry _Z18matrixMultiplyCudaPfS_S_iii(
	.param .u64 .ptr .align 1 _Z18matrixMultiplyCudaPfS_S_iii_param_0,
	.param .u64 .ptr .align 1 _Z18matrixMultiplyCudaPfS_S_iii_param_1,
	.param .u64 .ptr .align 1 _Z18matrixMultiplyCudaPfS_S_iii_param_2,
	.param .u32 _Z18matrixMultiplyCudaPfS_S_iii_param_3,
	.param .u32 _Z18matrixMultiplyCudaPfS_S_iii_param_4,
	.param .u32 _Z18matrixMultiplyCudaPfS_S_iii_param_5
)
{
	.reg .pred 	%p<13>;
	.reg .b32 	%r<46>;
	.reg .b32 	%f<68>;
	.reg .b64 	%rd<40>;

	ld.param.u64 	%rd4, [_Z18matrixMultiplyCudaPfS_S_iii_param_0];
	ld.param.u64 	%rd5, [_Z18matrixMultiplyCudaPfS_S_iii_param_1];
	ld.param.u64 	%rd6, [_Z18matrixMultiplyCudaPfS_S_iii_param_2];
	ld.param.u32 	%r22, [_Z18matrixMultiplyCudaPfS_S_iii_param_3];
	ld.param.u32 	%r20, [_Z18matrixMultiplyCudaPfS_S_iii_param_4];
	ld.param.u32 	%r23, [_Z18matrixMultiplyCudaPfS_S_iii_param_5];
	cvta.to.global.u64 	%rd1, %rd6;
	cvta.to.global.u64 	%rd2, %rd5;
	mov.u32 	%r24, %ctaid.x;
	mov.u32 	%r25, %ntid.x;
	mov.u32 	%r26, %tid.x;
	mad.lo.s32 	%r1, %r24, %r25, %r26;
	mov.u32 	%r27, %ctaid.y;
	mov.u32 	%r28, %ntid.y;
	mov.u32 	%r29, %tid.y;
	mad.lo.s32 	%r30, %r27, %r28, %r29;
	setp.ge.s32 	%p1, %r1, %r22;
	setp.ge.s32 	%p2, %r30, %r23;
	or.pred  	%p3, %p1, %p2;
	@%p3 bra 	$L__BB4_14;
	setp.lt.s32 	%p4, %r20, 1;
	mov.f32 	%f67, 0f00000000;
	@%p4 bra 	$L__BB4_13;
	mul.lo.s32 	%r3, %r20, %r1;
	and.b32  	%r4, %r20, 7;
	setp.lt.u32 	%p5, %r20, 8;
	mov.f32 	%f67, 0f00000000;
	mov.b32 	%r44, 0;
	@%p5 bra 	$L__BB4_5;
	and.b32  	%r44, %r20, 2147483640;
	neg.s32 	%r42, %r44;
	shl.b32 	%r7, %r23, 3;
	add.s64 	%rd3, %rd2, 16;
	mov.f32 	%f67, 0f00000000;
	mul.wide.s32 	%rd11, %r23, 4;
	mov.u32 	%r40, %r3;
	mov.u32 	%r41, %r30;
$L__BB4_4:
	.pragma "nounroll";
	mul.wide.s32 	%rd7, %r40, 4;
	add.s64 	%rd8, %rd3, %rd7;
	ld.global.f32 	%f17, [%rd8+-16];
	mul.wide.s32 	%rd9, %r41, 4;
	add.s64 	%rd10, %rd1, %rd9;
	ld.global.f32 	%f18, [%rd10];
	fma.rn.f32 	%f19, %f17, %f18, %f67;
	ld.global.f32 	%f20, [%rd8+-12];
	add.s64 	%rd12, %rd10, %rd11;
	ld.global.f32 	%f21, [%rd12];
	fma.rn.f32 	%f22, %f20, %f21, %f19;
	ld.global.f32 	%f23, [%rd8+-8];
	add.s64 	%rd13, %rd12, %rd11;
	ld.global.f32 	%f24, [%rd13];
	fma.rn.f32 	%f25, %f23, %f24, %f22;
	ld.global.f32 	%f26, [%rd8+-4];
	add.s64 	%rd14, %rd13, %rd11;
	ld.global.f32 	%f27, [%rd14];
	fma.rn.f32 	%f28, %f26, %f27, %f25;
	ld.global.f32 	%f29, [%rd8];
	add.s64 	%rd15, %rd14, %rd11;
	ld.global.f32 	%f30, [%rd15];
	fma.rn.f32 	%f31, %f29, %f30, %f28;
	ld.global.f32 	%f32, [%rd8+4];
	add.s64 	%rd16, %rd15, %rd11;
	ld.global.f32 	%f33, [%rd16];
	fma.rn.f32 	%f34, %f32, %f33, %f31;
	ld.global.f32 	%f35, [%rd8+8];
	add.s64 	%rd17, %rd16, %rd11;
	ld.global.f32 	%f36, [%rd17];
	fma.rn.f32 	%f37, %f35, %f36, %f34;
	ld.global.f32 	%f38, [%rd8+12];
	add.s64 	%rd18, %rd17, %rd11;
	ld.global.f32 	%f39, [%rd18];
	fma.rn.f32 	%f67, %f38, %f39, %f37;
	add.s32 	%r42, %r42, 8;
	add.s32 	%r41, %r41, %r7;
	add.s32 	%r40, %r40, 8;
	setp.ne.s32 	%p6, %r42, 0;
	@%p6 bra 	$L__BB4_4;
$L__BB4_5:
	setp.eq.s32 	%p7, %r4, 0;
	@%p7 bra 	$L__BB4_13;
	and.b32  	%r15, %r20, 3;
	setp.lt.u32 	%p8, %r4, 4;
	@%p8 bra 	$L__BB4_8;
	add.s32 	%r32, %r44, %r3;
	mul.wide.s32 	%rd19, %r32, 4;
	add.s64 	%rd20, %rd2, %rd19;
	ld.global.f32 	%f41, [%rd20];
	mad.lo.s32 	%r33, %r44, %r23, %r30;
	mul.wide.s32 	%rd21, %r33, 4;
	add.s64 	%rd22, %rd1, %rd21;
	ld.global.f32 	%f42, [%rd22];
	fma.rn.f32 	%f43, %f41, %f42, %f67;
	ld.global.f32 	%f44, [%rd20+4];
	mul.wide.s32 	%rd23, %r23, 4;
	add.s64 	%rd24, %rd22, %rd23;
	ld.global.f32 	%f45, [%rd24];
	fma.rn.f32 	%f46, %f44, %f45, %f43;
	ld.global.f32 	%f47, [%rd20+8];
	add.s64 	%rd25, %rd24, %rd23;
	ld.global.f32 	%f48, [%rd25];
	fma.rn.f32 	%f49, %f47, %f48, %f46;
	ld.global.f32 	%f50, [%rd20+12];
	add.s64 	%rd26, %rd25, %rd23;
	ld.global.f32 	%f51, [%rd26];
	fma.rn.f32 	%f67, %f50, %f51, %f49;
	add.s32 	%r44, %r44, 4;
$L__BB4_8:
	setp.eq.s32 	%p9, %r15, 0;
	@%p9 bra 	$L__BB4_13;
	setp.eq.s32 	%p10, %r15, 1;
	@%p10 bra 	$L__BB4_11;
	add.s32 	%r34, %r44, %r3;
	mul.wide.s32 	%rd27, %r34, 4;
	add.s64 	%rd28, %rd2, %rd27;
	ld.global.f32 	%f53, [%rd28];
	mad.lo.s32 	%r35, %r44, %r23, %r30;
	mul.wide.s32 	%rd29, %r35, 4;
	add.s64 	%rd30, %rd1, %rd29;
	ld.global.f32 	%f54, [%rd30];
	fma.rn.f32 	%f55, %f53, %f54, %f67;
	ld.global.f32 	%f56, [%rd28+4];
	mul.wide.s32 	%rd31, %r23, 4;
	add.s64 	%rd32, %rd30, %rd31;
	ld.global.f32 	%f57, [%rd32];
	fma.rn.f32 	%f67, %f56, %f57, %f55;
	add.s32 	%r44, %r44, 2;
$L__BB4_11:
	and.b32  	%r36, %r20, 1;
	setp.eq.b32 	%p11, %r36, 1;
	not.pred 	%p12, %p11;
	@%p12 bra 	$L__BB4_13;
	add.s32 	%r37, %r44, %r3;
	mul.wide.s32 	%rd33, %r37, 4;
	add.s64 	%rd34, %rd2, %rd33;
	ld.global.f32 	%f58, [%rd34];
	mad.lo.s32 	%r38, %r44, %r23, %r30;
	mul.wide.s32 	%rd35, %r38, 4;
	add.s64 	%rd36, %rd1, %rd35;
	ld.global.f32 	%f59, [%rd36];
	fma.rn.f32 	%f67, %f58, %f59, %f67;
$L__BB4_13:
	mad.lo.s32 	%r39, %r23, %r1, %r30;
	cvta.to.global.u64 	%rd37, %rd4;
	mul.wide.s32 	%rd38, %r39, 4;
	add.s64 	%rd39, %rd37, %rd38;
	st.global.f32 	[%rd39], %f67;
$L__BB4_14:
	ret;

}
	// .globl	_Z13matrixAddCudaPfS_fii
.visible .entry _Z13matrixAddCudaPfS_fii(
	.param .u64 .ptr .align 1 _Z13matrixAddCudaPfS_fii_param_0,
	.param .u64 .ptr .align 1 _Z13matrixAddCudaPfS_fii_param_1,
	.param .f32 _Z13matrixAddCudaPfS_fii_param_2,
	.param .u32 _Z13matrixAddCudaPfS_fii_param_3,
	.param .u32 _Z13matrixAddCudaPfS_fii_param_4
)
{
	.reg .pred 	%p<2>;
	.reg .b32 	%r<20>;
	.reg .b32 	%f<5>;
	.reg .b64 	%rd<8>;

	ld.param.u64 	%rd1, [_Z13matrixAddCudaPfS_fii_param_0];
	ld.param.u64 	%rd2, [_Z13matrixAddCudaPfS_fii_param_1];
	ld.param.f32 	%f1, [_Z13matrixAddCudaPfS_fii_param_2];
	ld.param.u32 	%r2, [_Z13matrixAddCudaPfS_fii_param_3];
	ld.param.u32 	%r3, [_Z13matrixAddCudaPfS_fii_param_4];
	mov.u32 	%r4, %ctaid.z;
	mov.u32 	%r5, %nctaid.x;
	mov.u32 	%r6, %nctaid.y;
	mov.u32 	%r7, %ctaid.y;
	mov.u32 	%r8, %ctaid.x;
	mad.lo.s32 	%r9, %r4, %r6, %r7;
	mad.lo.s32 	%r10, %r9, %r5, %r8;
	mov.u32 	%r11, %tid.z;
	mov.u32 	%r12, %ntid.x;
	mov.u32 	%r13, %ntid.y;
	mov.u32 	%r14, %tid.y;
	mov.u32 	%r15, %tid.x;
	mov.u32 	%r16, %ntid.z;
	mad.lo.s32 	%r17, %r10, %r16, %r11;
	mad.lo.s32 	%r18, %r17, %r13, %r14;
	mad.lo.s32 	%r1, %r18, %r12, %r15;
	mul.lo.s32 	%r19, %r3, %r2;
	setp.ge.s32 	%p1, %r1, %r19;
	@%p1 bra 	$L__BB5_2;
	cvta.to.global.u64 	%rd3, %rd2;
	cvta.to.global.u64 	%rd4, %rd1;
	mul.wide.s32 	%rd5, %r1, 4;
	add.s64 	%rd6, %rd3, %rd5;
	ld.global.f32 	%f2, [%rd6];
	add.s64 	%rd7, %rd4, %rd5;
	ld.global.f32 	%f3, [%rd7];
	fma.rn.f32 	%f4, %f1, %f2, %f3;
	st.global.f32 	[%rd7], %f4;
$L__BB5_2:
	ret;

}
	// .globl	_Z16negateMatrixCudaPfii
.visible .entry _Z16negateMatrixCudaPfii(
	.param .u64 .ptr .align 1 _Z16negateMatrixCudaPfii_param_0,
	.param .u32 _Z16negateMatrixCudaPfii_param_1,
	.param .u32 _Z16negateMatrixCudaPfii_param_2
)
{
	.reg .pred 	%p<2>;
	.reg .b32 	%r<20>;
	.reg .b32 	%f<3>;
	.reg .b64 	%rd<5>;

	ld.param.u64 	%rd1, [_Z16negateMatrixCudaPfii_param_0];
	ld.param.u32 	%r2, [_Z16negateMatrixCudaPfii_param_1];
	ld.param.u32 	%r3, [_Z16negateMatrixCudaPfii_param_2];
	mov.u32 	%r4, %ctaid.z;
	mov.u32 	%r5, %nctaid.x;
	mov.u32 	%r6, %nctaid.y;
	mov.u32 	%r7, %ctaid.y;
	mov.u32 	%r8, %ctaid.x;
	mad.lo.s32 	%r9, %r4, %r6, %r7;
	mad.lo.s32 	%r10, %r9, %r5, %r8;
	mov.u32 	%r11, %tid.z;
	mov.u32 	%r12, %ntid.x;
	mov.u32 	%r13, %ntid.y;
	mov.u32 	%r14, %tid.y;
	mov.u32 	%r15, %tid.x;
	mov.u32 	%r16, %ntid.z;
	mad.lo.s32 	%r17, %r10, %r16, %r11;
	mad.lo.s32 	%r18, %r17, %r13, %r14;
	mad.lo.s32 	%r1, %r18, %r12, %r15;
	mul.lo.s32 	%r19, %r3, %r2;
	setp.ge.s32 	%p1, %r1, %r19;
	@%p1 bra 	$L__BB6_2;
	cvta.to.global.u64 	%rd2, %rd1;
	mul.wide.s32 	%rd3, %r1, 4;
	add.s64 	%rd4, %rd2, %rd3;
	ld.global.f32 	%f1, [%rd4];
	neg.f32 	%f2, %f1;
	st.global.f32 	[%rd4], %f2;
$L__BB6_2:
	ret;

}
	// .globl	_Z13matrixPosCudaPfS_ii
.visible .entry _Z13matrixPosCudaPfS_ii(
	.param .u64 .ptr .align 1 _Z13matrixPosCudaPfS_ii_param_0,
	.param .u64 .ptr .align 1 _Z13matrixPosCudaPfS_ii_param_1,
	.param .u32 _Z13matrixPosCudaPfS_ii_param_2,
	.param .u32 _Z13matrixPosCudaPfS_ii_param_3
)
{
	.reg .pred 	%p<2>;
	.reg .b32 	%r<20>;
	.reg .b32 	%f<3>;
	.reg .b64 	%rd<8>;

	ld.param.u64 	%rd1, [_Z13matrixPosCudaPfS_ii_param_0];
	ld.param.u64 	%rd2, [_Z13matrixPosCudaPfS_ii_param_1];
	ld.param.u32 	%r2, [_Z13matrixPosCudaPfS_ii_param_2];
	ld.param.u32 	%r3, [_Z13matrixPosCudaPfS_ii_param_3];
	mov.u32 	%r4, %ctaid.z;
	mov.u32 	%r5, %nctaid.x;
	mov.u32 	%r6, %nctaid.y;
	mov.u32 	%r7, %ctaid.y;
	mov.u32 	%r8, %ctaid.x;
	mad.lo.s32 	%r9, %r4, %r6, %r7;
	mad.lo.s32 	%r10, %r9, %r5, %r8;
	mov.u32 	%r11, %tid.z;
	mov.u32 	%r12, %ntid.x;
	mov.u32 	%r13, %ntid.y;
	mov.u32 	%r14, %tid.y;
	mov.u32 	%r15, %tid.x;
	mov.u32 	%r16, %ntid.z;
	mad.lo.s32 	%r17, %r10, %r16, %r11;
	mad.lo.s32 	%r18, %r17, %r13, %r14;
	mad.lo.s32 	%r1, %r18, %r12, %r15;
	mul.lo.s32 	%r19, %r3, %r2;
	setp.ge.s32 	%p1, %r1, %r19;
	@%p1 bra 	$L__BB7_2;
	cvta.to.global.u64 	%rd3, %rd2;
	cvta.to.global.u64 	%rd4, %rd1;
	mul.wide.s32 	%rd5, %r1, 4;
	add.s64 	%rd6, %rd3, %rd5;
	ld.global.f32 	%f1, [%rd6];
	max.f32 	%f2, %f1, 0f00000000;
	add.s64 	%rd7, %rd4, %rd5;
	st.global.f32 	[%rd7], %f2;
$L__BB7_2:
	ret;

}
	// .globl	_Z13matrixNegCudaPfS_ii
.visible .entry _Z13matrixNegCudaPfS_ii(
	.param .u64 .ptr .align 1 _Z13matrixNegCudaPfS_ii_param_0,
	.param .u64 .ptr .align 1 _Z13matrixNegCudaPfS_ii_param_1,
	.param .u32 _Z13matrixNegCudaPfS_ii_param_2,
	.param .u32 _Z13matrixNegCudaPfS_ii_param_3
)
{
	.reg .pred 	%p<2>;
	.reg .b32 	%r<20>;
	.reg .b32 	%f<4>;
	.reg .b64 	%rd<8>;

	ld.param.u64 	%rd1, [_Z13matrixNegCudaPfS_ii_param_0];
	ld.param.u64 	%rd2, [_Z13matrixNegCudaPfS_ii_param_1];
	ld.param.u32 	%r2, [_Z13matrixNegCudaPfS_ii_param_2];
	ld.param.u32 	%r3, [_Z13matrixNegCudaPfS_ii_param_3];
	mov.u32 	%r4, %ctaid.z;
	mov.u32 	%r5, %nctaid.x;
	mov.u32 	%r6, %nctaid.y;
	mov.u32 	%r7, %ctaid.y;
	mov.u32 	%r8, %ctaid.x;
	mad.lo.s32 	%r9, %r4, %r6, %r7;
	mad.lo.s32 	%r10, %r9, %r5, %r8;
	mov.u32 	%r11, %tid.z;
	mov.u32 	%r12, %ntid.x;
	mov.u32 	%r13, %ntid.y;
	mov.u32 	%r14, %tid.y;
	mov.u32 	%r15, %tid.x;
	mov.u32 	%r16, %ntid.z;
	mad.lo.s32 	%r17, %r10, %r16, %r11;
	mad.lo.s32 	%r18, %r17, %r13, %r14;
	mad.lo.s32 	%r1, %r18, %r12, %r15;
	mul.lo.s32 	%r19, %r3, %r2;
	setp.ge.s32 	%p1, %r1, %r19;
	@%p1 bra 	$L__BB8_2;
	cvta.to.global.u64 	%rd3, %rd2;
	cvta.to.global.u64 	%rd4, %rd1;
	mul.wide.s32 	%rd5, %r1, 4;
	add.s64 	%rd6, %rd3, %rd5;
	ld.global.f32 	%f1, [%rd6];
	neg.f32 	%f2, %f1;
	max.f32 	%f3, %f2, 0f00000000;
	add.s64 	%rd7, %rd4, %rd5;
	st.global.f32 	[%rd7], %f3;
$L__BB8_2:
	ret;

}
	// .globl	_Z15diagonalAddCudaPfS_i
.visible .entry _Z15diagonalAddCudaPfS_i(
	.param .u64 .ptr .align 1 _Z15diagonalAddCudaPfS_i_param_0,
	.param .u64 .ptr .align 1 _Z15diagonalAddCudaPfS_i_param_1,
	.param .u32 _Z15diagonalAddCudaPfS_i_param_2
)
{
	.reg .pred 	%p<2>;
	.reg .b32 	%r<19>;
	.reg .b32 	%f<3>;
	.reg .b64 	%rd<9>;

	ld.param.u64 	%rd1, [_Z15diagonalAddCudaPfS_i_param_0];
	ld.param.u64 	%rd2, [_Z15diagonalAddCudaPfS_i_param_1];
	ld.param.u32 	%r2, [_Z15diagonalAddCudaPfS_i_param_2];
	mov.u32 	%r3, %ctaid.z;
	mov.u32 	%r4, %nctaid.x;
	mov.u32 	%r5, %nctaid.y;
	mov.u32 	%r6, %ctaid.y;
	mov.u32 	%r7, %ctaid.x;
	mad.lo.s32 	%r8, %r3, %r5, %r6;
	mad.lo.s32 	%r9, %r8, %r4, %r7;
	mov.u32 	%r10, %tid.z;
	mov.u32 	%r11, %ntid.x;
	mov.u32 	%r12, %ntid.y;
	mov.u32 	%r13, %tid.y;
	mov.u32 	%r14, %tid.x;
	mov.u32 	%r15, %ntid.z;
	mad.lo.s32 	%r16, %r9, %r15, %r10;
	mad.lo.s32 	%r17, %r16, %r12, %r13;
	mad.lo.s32 	%r1, %r17, %r11, %r14;
	setp.ge.s32 	%p1, %r1, %r2;
	@%p1 bra 	$L__BB9_2;
	cvta.to.global.u64 	%rd3, %rd2;
	cvta.to.global.u64 	%rd4, %rd1;
	mul.wide.s32 	%rd5, %r1, 4;
	add.s64 	%rd6, %rd3, %rd5;
	ld.global.f32 	%f1, [%rd6];
	max.f32 	%f2, %f1, 0f40A00000;
	mad.lo.s32 	%r18, %r1, %r2, %r1;
	mul.wide.s32 	%rd7, %r18, 4;
	add.s64 	%rd8, %rd4, %rd7;
	st.global.f32 	[%rd8], %f2;
$L__BB9_2:
	ret;

}
	// .globl	_Z11compareCudaPfS_Pii
.visible .entry _Z11compareCudaPfS_Pii(
	.param .u64 .ptr .align 1 _Z11compareCudaPfS_Pii_param_0,
	.param .u64 .ptr .align 1 _Z11compareCudaPfS_Pii_param_1,
	.param .u64 .ptr .align 1 _Z11compareCudaPfS_Pii_param_2,
	.param .u32 _Z11compareCudaPfS_Pii_param_3
)
{
	.reg .pred 	%p<3>;
	.reg .b32 	%r<19>;
	.reg .b32 	%f<6>;
	.reg .b64 	%rd<10>;

	ld.param.u64 	%rd1, [_Z11compareCudaPfS_Pii_param_0];
	ld.param.u64 	%rd2, [_Z11compareCudaPfS_Pii_param_1];
	ld.param.u64 	%rd3, [_Z11compareCudaPfS_Pii_param_2];
	ld.param.u32 	%r2, [_Z11compareCudaPfS_Pii_param_3];
	mov.u32 	%r3, %ctaid.z;
	mov.u32 	%r4, %nctaid.x;
	mov.u32 	%r5, %nctaid.y;
	mov.u32 	%r6, %ctaid.y;
	mov.u32 	%r7, %ctaid.x;
	mad.lo.s32 	%r8, %r3, %r5, %r6;
	mad.lo.s32 	%r9, %r8, %r4, %r7;
	mov.u32 	%r10, %tid.z;
	mov.u32 	%r11, %ntid.x;
	mov.u32 	%r12, %ntid.y;
	mov.u32 	%r13, %tid.y;
	mov.u32 	%r14, %tid.x;
	mov.u32 	%r15, %ntid.z;
	mad.lo.s32 	%r16, %r9, %r15, %r10;
	mad.lo.s32 	%r17, %r16, %r12, %r13;
	mad.lo.s32 	%r1, %r17, %r11, %r14;
	setp.ge.s32 	%p1, %r1, %r2;
	@%p1 bra 	$L__BB10_3;
	cvta.to.global.u64 	%rd4, %rd1;
	cvta.to.global.u64 	%rd5, %rd2;
	mul.wide.s32 	%rd6, %r1, 4;
	add.s64 	%rd7, %rd4, %rd6;
	ld.global.f32 	%f1, [%rd7];
	add.s64 	%rd8, %rd5, %rd6;
	ld.global.f32 	%f2, [%rd8];
	mul.f32 	%f3, %f2, 0f40E00000;
	max.f32 	%f4, %f3, 0f47C35000;
	add.f32 	%f5, %f2, %f4;
	setp.leu.f32 	%p2, %f1, %f5;
	@%p2 bra 	$L__BB10_3;
	cvta.to.global.u64 	%rd9, %rd3;
	mov.b32 	%r18, 0;
	st.global.u32 	[%rd9], %r18;
$L__BB10_3:
	ret;

}
	// .globl	_Z8updYCudaPfS_S_S_i
.visible .entry _Z8updYCudaPfS_S_S_i(
	.param .u64 .ptr .align 1 _Z8updYCudaPfS_S_S_i_param_0,
	.param .u64 .ptr .align 1 _Z8updYCudaPfS_S_S_i_param_1,
	.param .u64 .ptr .align 1 _Z8updYCudaPfS_S_S_i_param_2,
	.param .u64 .ptr .align 1 _Z8updYCudaPfS_S_S_i_param_3,
	.param .u32 _Z8updYCudaPfS_S_S_i_param_4
)
{
	.reg .pred 	%p<2>;
	.reg .b32 	%r<18>;
	.reg .b32 	%f<6>;
	.reg .b64 	%rd<14>;

	ld.param.u64 	%rd1, [_Z8updYCudaPfS_S_S_i_param_0];
	ld.param.u64 	%rd2, [_Z8updYCudaPfS_S_S_i_param_1];
	ld.param.u64 	%rd3, [_Z8updYCudaPfS_S_S_i_param_2];
	ld.param.u64 	%rd4, [_Z8updYCudaPfS_S_S_i_param_3];
	ld.param.u32 	%r2, [_Z8updYCudaPfS_S_S_i_param_4];
	mov.u32 	%r3, %ctaid.z;
	mov.u32 	%r4, %nctaid.x;
	mov.u32 	%r5, %nctaid.y;
	mov.u32 	%r6, %ctaid.y;
	mov.u32 	%r7, %ctaid.x;
	mad.lo.s32 	%r8, %r3, %r5, %r6;
	mad.lo.s32 	%r9, %r8, %r4, %r7;
	mov.u32 	%r10, %tid.z;
	mov.u32 	%r11, %ntid.x;
	mov.u32 	%r12, %ntid.y;
	mov.u32 	%r13, %tid.y;
	mov.u32 	%r14, %tid.x;
	mov.u32 	%r15, %ntid.z;
	mad.lo.s32 	%r16, %r9, %r15, %r10;
	mad.lo.s32 	%r17, %r16, %r12, %r13;
	mad.lo.s32 	%r1, %r17, %r11, %r14;
	setp.ge.s32 	%p1, %r1, %r2;
	@%p1 bra 	$L__BB11_2;
	cvta.to.global.u64 	%rd5, %rd2;
	cvta.to.global.u64 	%rd6, %rd3;
	cvta.to.global.u64 	%rd7, %rd4;
	cvta.to.global.u64 	%rd8, %rd1;
	mul.wide.s32 	%rd9, %r1, 4;
	add.s64 	%rd10, %rd5, %rd9;
	ld.global.f32 	%f1, [%rd10];
	add.s64 	%rd11, %rd6, %rd9;
	ld.global.f32 	%f2, [%rd11];
	div.rn.f32 	%f3, %f1, %f2;
	add.s64 	%rd12, %rd7, %rd9;
	ld.global.f32 	%f4, [%rd12];
	mul.f32 	%f5, %f3, %f4;
	add.s64 	%rd13, %rd8, %rd9;
	st.global.f32 	[%rd13], %f5;
$L__BB11_2:
	ret;

}


// ===== COMPILED SASS (sm_100) =====

	.target	sm_100

	.elftype	@"ET_EXEC"


//--------------------- .note.nv.tkinfo           --------------------------
	.section	.note.nv.tkinfo,"",@"SHT_NOTE"
	.sectionflags	@"SHF_NOTE_NV_TKINFO"
	.tkinfo
        /*0018*/ 	.word	0x00000002
        /*0030*/ 	.string	""
        /*0030*/ 	.string	"ptxas"
        /*0030*/ 	.string	"Cuda compilation tools, release 13.0, V13.0.88"
        /*0030*/ 	.string	"Build cuda_13.0.r13.0/compiler.36424714_0"
        /*0030*/ 	.string	"-arch sm_100 -m 64 "



//--------------------- .note.nv.cuinfo           --------------------------
	.section	.note.nv.cuinfo,"",@"SHT_NOTE"
	.sectionflags	@"SHF_NOTE_NV_CUINFO"
        /*0018*/ 	.short	0x0002
        /*001a*/ 	.short	0x0064
        /*001c*/ 	.short	0x0082
	.zero		2


//--------------------- .nv.info                  --------------------------
	.section	.nv.info,"",@"SHT_CUDA_INFO"
	.align	4


	//----- nvinfo : EIATTR_REGCOUNT
	.align		4
        /*0000*/ 	.byte	0x04, 0x2f
        /*0002*/ 	.short	(.L_4 - .L_3)
	.align		4
.L_3:
        /*0004*/ 	.word	index@(_Z8printMatPfii)
        /*0008*/ 	.word	0x00000022


	//----- nvinfo : EIATTR_FRAME_SIZE
	.align		4
.L_4:
        /*000c*/ 	.byte	0x04, 0x11
        /*000e*/ 	.short	(.L_6 - .L_5)
	.align		4
.L_5:
        /*0010*/ 	.word	index@(_Z8printMatPfii)
        /*0014*/ 	.word	0x00000008


	//----- nvinfo : EIATTR_REGCOUNT
	.align		4
.L_6:
        /*0018*/ 	.byte	0x04, 0x2f
        /*001a*/ 	.short	(.L_8 - .L_7)
	.align		4
.L_7:
        /*001c*/ 	.word	index@(_Z11initMatCudaPffi)
        /*0020*/ 	.word	0x0000000a


	//----- nvinfo : EIATTR_FRAME_SIZE
	.align		4
.L_8:
        /*0024*/ 	.byte	0x04, 0x11
        /*0026*/ 	.short	(.L_10 - .L_9)
	.align		4
.L_9:
        /*0028*/ 	.word	index@(_Z11initMatCudaPffi)
        /*002c*/ 	.word	0x00000000


	//----- nvinfo : EIATTR_REGCOUNT
	.align		4
.L_10:
        /*0030*/ 	.byte	0x04, 0x2f
        /*0032*/ 	.short	(.L_12 - .L_11)
	.align		4
.L_11:
        /*0034*/ 	.word	index@(_Z14copyMatrixCudaPfS_ii)
        /*0038*/ 	.word	0x0000000a


	//----- nvinfo : EIATTR_FRAME_SIZE
	.align		4
.L_12:
        /*003c*/ 	.byte	0x04, 0x11
        /*003e*/ 	.short	(.L_14 - .L_13)
	.align		4
.L_13:
        /*0040*/ 	.word	index@(_Z14copyMatrixCudaPfS_ii)
        /*0044*/ 	.word	0x00000000


	//----- nvinfo : EIATTR_REGCOUNT
	.align		4
.L_14:
        /*0048*/ 	.byte	0x04, 0x2f
        /*004a*/ 	.short	(.L_16 - .L_15)
	.align		4
.L_15:
        /*004c*/ 	.word	index@(_Z13transposeCudaPfS_ii)
        /*0050*/ 	.word	0x0000000a


	//----- nvinfo : EIATTR_FRAME_SIZE
	.align		4
.L_16:
        /*0054*/ 	.byte	0x04, 0x11
        /*0056*/ 	.short	(.L_18 - .L_17)
	.align		4
.L_17:
        /*0058*/ 	.word	index@(_Z13transposeCudaPfS_ii)
        /*005c*/ 	.word	0x00000000


	//----- nvinfo : EIATTR_REGCOUNT
	.align		4
.L_18:
        /*0060*/ 	.byte	0x04, 0x2f
        /*0062*/ 	.short	(.L_20 - .L_19)
	.align		4
.L_19:
        /*0064*/ 	.word	index@(_Z18matrixMultiplyCudaPfS_S_iii)
        /*0068*/ 	.word	0x00000020


	//----- nvinfo : EIATTR_FRAME_SIZE
	.align		4
.L_20:
        /*006c*/ 	.byte	0x04, 0x11
        /*006e*/ 	.short	(.L_22 - .L_21)
	.align		4
.L_21:
        /*0070*/ 	.word	index@(_Z18matrixMultiplyCudaPfS_S_iii)
        /*0074*/ 	.word	0x00000000


	//----- nvinfo : EIATTR_REGCOUNT
	.align		4
.L_22:
        /*0078*/ 	.byte	0x04, 0x2f
        /*007a*/ 	.short	(.L_24 - .L_23)
	.align		4
.L_23:
        /*007c*/ 	.word	index@(_Z13matrixAddCudaPfS_fii)
        /*0080*/ 	.word	0x0000000a


	//----- nvinfo : EIATTR_FRAME_SIZE
	.align		4
.L_24:
        /*0084*/ 	.byte	0x04, 0x11
        /*0086*/ 	.short	(.L_26 - .L_25)
	.align		4
.L_25:
        /*0088*/ 	.word	index@(_Z13matrixAddCudaPfS_fii)
        /*008c*/ 	.word	0x00000000


	//----- nvinfo : EIATTR_REGCOUNT
	.align		4
.L_26:
        /*0090*/ 	.byte	0x04, 0x2f
        /*0092*/ 	.short	(.L_28 - .L_27)
	.align		4
.L_27:
        /*0094*/ 	.word	index@(_Z16negateMatrixCudaPfii)
        /*0098*/ 	.word	0x0000000a


	//----- nvinfo : EIATTR_FRAME_SIZE
	.align		4
.L_28:
        /*009c*/ 	.byte	0x04, 0x11
        /*009e*/ 	.short	(.L_30 - .L_29)
	.align		4
.L_29:
        /*00a0*/ 	.word	index@(_Z16negateMatrixCudaPfii)
        /*00a4*/ 	.word	0x00000000


	//----- nvinfo : EIATTR_REGCOUNT
	.align		4
.L_30:
        /*00a8*/ 	.byte	0x04, 0x2f
        /*00aa*/ 	.short	(.L_32 - .L_31)
	.align		4
.L_31:
        /*00ac*/ 	.word	index@(_Z13matrixPosCudaPfS_ii)
        /*00b0*/ 	.word	0x0000000a


	//----- nvinfo : EIATTR_FRAME_SIZE
	.align		4
.L_32:
        /*00b4*/ 	.byte	0x04, 0x11
        /*00b6*/ 	.short	(.L_34 - .L_33)
	.align		4
.L_33:
        /*00b8*/ 	.word	index@(_Z13matrixPosCudaPfS_ii)
        /*00bc*/ 	.word	0x00000000


	//----- nvinfo : EIATTR_REGCOUNT
	.align		4
.L_34:
        /*00c0*/ 	.byte	0x04, 0x2f
        /*00c2*/ 	.short	(.L_36 - .L_35)
	.align		4
.L_35:
        /*00c4*/ 	.word	index@(_Z13matrixNegCudaPfS_ii)
        /*00c8*/ 	.word	0x0000000a


	//----- nvinfo : EIATTR_FRAME_SIZE
	.align		4
.L_36:
        /*00cc*/ 	.byte	0x04, 0x11
        /*00ce*/ 	.short	(.L_38 - .L_37)
	.align		4
.L_37:
        /*00d0*/ 	.word	index@(_Z13matrixNegCudaPfS_ii)
        /*00d4*/ 	.word	0x00000000


	//----- nvinfo : EIATTR_REGCOUNT
	.align		4
.L_38:
        /*00d8*/ 	.byte	0x04, 0x2f
        /*00da*/ 	.short	(.L_40 - .L_39)
	.align		4
.L_39:
        /*00dc*/ 	.word	index@(_Z15diagonalAddCudaPfS_i)
        /*00e0*/ 	.word	0x0000000a


	//----- nvinfo : EIATTR_FRAME_SIZE
	.align		4
.L_40:
        /*00e4*/ 	.byte	0x04, 0x11
        /*00e6*/ 	.short	(.L_42 - .L_41)
	.align		4
.L_41:
        /*00e8*/ 	.word	index@(_Z15diagonalAddCudaPfS_i)
        /*00ec*/ 	.word	0x00000000


	//----- nvinfo : EIATTR_REGCOUNT
	.align		4
.L_42:
        /*00f0*/ 	.byte	0x04, 0x2f
        /*00f2*/ 	.short	(.L_44 - .L_43)
	.align		4
.L_43:
        /*00f4*/ 	.word	index@(_Z11compareCudaPfS_Pii)
        /*00f8*/ 	.word	0x0000000a


	//----- nvinfo : EIATTR_FRAME_SIZE
	.align		4
.L_44:
        /*00fc*/ 	.byte	0x04, 0x11
        /*00fe*/ 	.short	(.L_46 - .L_45)
	.align		4
.L_45:
        /*0100*/ 	.word	index@(_Z11compareCudaPfS_Pii)
        /*0104*/ 	.word	0x00000000


	//----- nvinfo : EIATTR_REGCOUNT
	.align		4
.L_46:
        /*0108*/ 	.byte	0x04, 0x2f
        /*010a*/ 	.short	(.L_48 - .L_47)
	.align		4
.L_47:
        /*010c*/ 	.word	index@(_Z8updYCudaPfS_S_S_i)
        /*0110*/ 	.word	0x00000010


	//----- nvinfo : EIATTR_FRAME_SIZE
	.align		4
.L_48:
        /*0114*/ 	.byte	0x04, 0x11
        /*0116*/ 	.short	(.L_50 - .L_49)
	.align		4
.L_49:
        /*0118*/ 	.word	index@($__internal_0_$__cuda_sm3x_div_rn_noftz_f32_slowpath)
        /*011c*/ 	.word	0x00000000


	//----- nvinfo : EIATTR_FRAME_SIZE
	.align		4
.L_50:
        /*0120*/ 	.byte	0x04, 0x11
        /*0122*/ 	.short	(.L_52 - .L_51)
	.align		4
.L_51:
        /*0124*/ 	.word	index@(_Z8updYCudaPfS_S_S_i)
        /*0128*/ 	.word	0x00000000


	//----- nvinfo : EIATTR_MIN_STACK_SIZE
	.align		4
.L_52:
        /*012c*/ 	.byte	0x04, 0x12
        /*012e*/ 	.short	(.L_54 - .L_53)
	.align		4
.L_53:
        /*0130*/ 	.word	index@(_Z8updYCudaPfS_S_S_i)
        /*0134*/ 	.word	0x00000000


	//----- nvinfo : EIATTR_MIN_STACK_SIZE
	.align		4
.L_54:
        /*0138*/ 	.byte	0x04, 0x12
        /*013a*/ 	.short	(.L_56 - .L_55)
	.align		4
.L_55:
        /*013c*/ 	.word	index@(_Z11compareCudaPfS_Pii)
        /*0140*/ 	.word	0x00000000


	//----- nvinfo : EIATTR_MIN_STACK_SIZE
	.align		4
.L_56:
        /*0144*/ 	.byte	0x04, 0x12
        /*0146*/ 	.short	(.L_58 - .L_57)
	.align		4
.L_57:
        /*0148*/ 	.word	index@(_Z15diagonalAddCudaPfS_i)
        /*014c*/ 	.word	0x00000000


	//----- nvinfo : EIATTR_MIN_STACK_SIZE
	.align		4
.L_58:
        /*0150*/ 	.byte	0x04, 0x12
        /*0152*/ 	.short	(.L_60 - .L_59)
	.align		4
.L_59:
        /*0154*/ 	.word	index@(_Z13matrixNegCudaPfS_ii)
        /*0158*/ 	.word	0x00000000


	//----- nvinfo : EIATTR_MIN_STACK_SIZE
	.align		4
.L_60:
        /*015c*/ 	.byte	0x04, 0x12
        /*015e*/ 	.short	(.L_62 - .L_61)
	.align		4
.L_61:
        /*0160*/ 	.word	index@(_Z13matrixPosCudaPfS_ii)
        /*0164*/ 	.word	0x00000000


	//----- nvinfo : EIATTR_MIN_STACK_SIZE
	.align		4
.L_62:
        /*0168*/ 	.byte	0x04, 0x12
        /*016a*/ 	.short	(.L_64 - .L_63)
	.align		4
.L_63:
        /*016c*/ 	.word	index@(_Z16negateMatrixCudaPfii)
        /*0170*/ 	.word	0x00000000


	//----- nvinfo : EIATTR_MIN_STACK_SIZE
	.align		4
.L_64:
        /*0174*/ 	.byte	0x04, 0x12
        /*0176*/ 	.short	(.L_66 - .L_65)
	.align		4
.L_65:
        /*0178*/ 	.word	index@(_Z13matrixAddCudaPfS_fii)
        /*017c*/ 	.word	0x00000000


	//----- nvinfo : EIATTR_MIN_STACK_SIZE
	.align		4
.L_66:
        /*0180*/ 	.byte	0x04, 0x12
        /*0182*/ 	.short	(.L_68 - .L_67)
	.align		4
.L_67:
        /*0184*/ 	.word	index@(_Z18matrixMultiplyCudaPfS_S_iii)
        /*0188*/ 	.word	0x00000000


	//----- nvinfo : EIATTR_MIN_STACK_SIZE
	.align		4
.L_68:
        /*018c*/ 	.byte	0x04, 0x12
        /*018e*/ 	.short	(.L_70 - .L_69)
	.align		4
.L_69:
        /*0190*/ 	.word	index@(_Z13transposeCudaPfS_ii)
        /*0194*/ 	.word	0x00000000


	//----- nvinfo : EIATTR_MIN_STACK_SIZE
	.align		4
.L_70:
        /*0198*/ 	.byte	0x04, 0x12
        /*019a*/ 	.short	(.L_72 - .L_71)
	.align		4
.L_71:
        /*019c*/ 	.word	index@(_Z14copyMatrixCudaPfS_ii)
        /*01a0*/ 	.word	0x00000000


	//----- nvinfo : EIATTR_MIN_STACK_SIZE
	.align		4
.L_72:
        /*01a4*/ 	.byte	0x04, 0x12
        /*01a6*/ 	.short	(.L_74 - .L_73)
	.align		4
.L_73:
        /*01a8*/ 	.word	index@(_Z11initMatCudaPffi)
        /*01ac*/ 	.word	0x00000000


	//----- nvinfo : EIATTR_MIN_STACK_SIZE
	.align		4
.L_74:
        /*01b0*/ 	.byte	0x04, 0x12
        /*01b2*/ 	.short	(.L_76 - .L_75)
	.align		4
.L_75:
        /*01b4*/ 	.word	index@(_Z8printMatPfii)
        /*01b8*/ 	.word	0x00000008
.L_76:


//--------------------- .nv.compat                --------------------------
	.section	.nv.compat,"",@"SHT_CUDA_COMPAT_INFO"
	.align	4
        /*0000*/ 	.byte	0x02, 0x09, 0x00, 0x00, 0x02, 0x02, 0x01, 0x00, 0x02, 0x05, 0x05, 0x00, 0x03, 0x07, 0x01, 0x01
        /*0010*/ 	.byte	0x02, 0x03, 0x00, 0x00, 0x02, 0x06, 0x01, 0x00, 0x04, 0x0b, 0x08, 0x00, 0x01, 0x00, 0x00, 0x00
        /*0020*/ 	.byte	0x00, 0x00, 0x00, 0x00


//--------------------- .nv.info._Z8updYCudaPfS_S_S_i --------------------------
	.section	.nv.info._Z8updYCudaPfS_S_S_i,"",@"SHT_CUDA_INFO"
	.sectionflags	@""
	.align	4


	//----- nvinfo : EIATTR_CUDA_API_VERSION
	.align		4
        /*0000*/ 	.byte	0x04, 0x37
        /*0002*/ 	.short	(.L_78 - .L_77)
.L_77:
        /*0004*/ 	.word	0x00000082


	//----- nvinfo : EIATTR_KPARAM_INFO
	.align		4
.L_78:
        /*0008*/ 	.byte	0x04, 0x17
        /*000a*/ 	.short	(.L_80 - .L_79)
.L_79:
        /*000c*/ 	.word	0x00000000
        /*0010*/ 	.short	0x0004
        /*0012*/ 	.short	0x0020
        /*0014*/ 	.byte	0x00, 0xf0, 0x11, 0x00


	//----- nvinfo : EIATTR_KPARAM_INFO
	.align		4
.L_80:
        /*0018*/ 	.byte	0x04, 0x17
        /*001a*/ 	.short	(.L_82 - .L_81)
.L_81:
        /*001c*/ 	.word	0x00000000
        /*0020*/ 	.short	0x0003
        /*0022*/ 	.short	0x0018
        /*0024*/ 	.byte	0x00, 0xf5, 0x21, 0x00


	//----- nvinfo : EIATTR_KPARAM_INFO
	.align		4
.L_82:
        /*0028*/ 	.byte	0x04, 0x17
        /*002a*/ 	.short	(.L_84 - .L_83)
.L_83:
        /*002c*/ 	.word	0x00000000
        /*0030*/ 	.short	0x0002
        /*0032*/ 	.short	0x0010
        /*0034*/ 	.byte	0x00, 0xf5, 0x21, 0x00


	//----- nvinfo : EIATTR_KPARAM_INFO
	.align		4
.L_84:
        /*0038*/ 	.byte	0x04, 0x17
        /*003a*/ 	.short	(.L_86 - .L_85)
.L_85:
        /*003c*/ 	.word	0x00000000
        /*0040*/ 	.short	0x0001
        /*0042*/ 	.short	0x0008
        /*0044*/ 	.byte	0x00, 0xf5, 0x21, 0x00


	//----- nvinfo : EIATTR_KPARAM_INFO
	.align		4
.L_86:
        /*0048*/ 	.byte	0x04, 0x17
        /*004a*/ 	.short	(.L_88 - .L_87)
.L_87:
        /*004c*/ 	.word	0x00000000
        /*0050*/ 	.short	0x0000
        /*0052*/ 	.short	0x0000
        /*0054*/ 	.byte	0x00, 0xf5, 0x21, 0x00


	//----- nvinfo : EIATTR_SPARSE_MMA_MASK
	.align		4
.L_88:
        /*0058*/ 	.byte	0x03, 0x50
        /*005a*/ 	.short	0x0000


	//----- nvinfo : EIATTR_MAXREG_COUNT
	.align		4
        /*005c*/ 	.byte	0x03, 0x1b
        /*005e*/ 	.short	0x00ff


	//----- nvinfo : EIATTR_MERCURY_ISA_VERSION
	.align		4
        /*0060*/ 	.byte	0x03, 0x5f
        /*0062*/ 	.short	0x0101


	//----- nvinfo : EIATTR_VRC_CTA_INIT_COUNT
	.align		4
        /*0064*/ 	.byte	0x02, 0x4a
	.zero		1
	.zero		1


	//----- nvinfo : EIATTR_EXIT_INSTR_OFFSETS
	.align		4
        /*0068*/ 	.byte	0x04, 0x1c
        /*006a*/ 	.short	(.L_90 - .L_89)


	//   ....[0]....
.L_89:
        /*006c*/ 	.word	0x00000130


	//   ....[1]....
        /*0070*/ 	.word	0x000002f0


	//----- nvinfo : EIATTR_CRS_STACK_SIZE
	.align		4
.L_90:
        /*0074*/ 	.byte	0x04, 0x1e
        /*0076*/ 	.short	(.L_92 - .L_91)
.L_91:
        /*0078*/ 	.word	0x00000000


	//----- nvinfo : EIATTR_CBANK_PARAM_SIZE
	.align		4
.L_92:
        /*007c*/ 	.byte	0x03, 0x19
        /*007e*/ 	.short	0x0024


	//----- nvinfo : EIATTR_PARAM_CBANK
	.align		4
        /*0080*/ 	.byte	0x04, 0x0a
        /*0082*/ 	.short	(.L_94 - .L_93)
	.align		4
.L_93:
        /*0084*/ 	.word	index@(.nv.constant0._Z8updYCudaPfS_S_S_i)
        /*0088*/ 	.short	0x0380
        /*008a*/ 	.short	0x0024


	//----- nvinfo : EIATTR_SW_WAR
	.align		4
.L_94:
        /*008c*/ 	.byte	0x04, 0x36
        /*008e*/ 	.short	(.L_96 - .L_95)
.L_95:
        /*0090*/ 	.word	0x00000008
.L_96:


//--------------------- .nv.info._Z11compareCudaPfS_Pii --------------------------
	.section	.nv.info._Z11compareCudaPfS_Pii,"",@"SHT_CUDA_INFO"
	.sectionflags	@""
	.align	4


	//----- nvinfo : EIATTR_CUDA_API_VERSION
	.align		4
        /*0000*/ 	.byte	0x04, 0x37
        /*0002*/ 	.short	(.L_98 - .L_97)
.L_97:
        /*0004*/ 	.word	0x00000082


	//----- nvinfo : EIATTR_KPARAM_INFO
	.align		4
.L_98:
        /*0008*/ 	.byte	0x04, 0x17
        /*000a*/ 	.short	(.L_100 - .L_99)
.L_99:
        /*000c*/ 	.word	0x00000000
        /*0010*/ 	.short	0x0003
        /*0012*/ 	.short	0x0018
        /*0014*/ 	.byte	0x00, 0xf0, 0x11, 0x00


	//----- nvinfo : EIATTR_KPARAM_INFO
	.align		4
.L_100:
        /*0018*/ 	.byte	0x04, 0x17
        /*001a*/ 	.short	(.L_102 - .L_101)
.L_101:
        /*001c*/ 	.word	0x00000000
        /*0020*/ 	.short	0x0002
        /*0022*/ 	.short	0x0010
        /*0024*/ 	.byte	0x00, 0xf5, 0x21, 0x00


	//----- nvinfo : EIATTR_KPARAM_INFO
	.align		4
.L_102:
        /*0028*/ 	.byte	0x04, 0x17
        /*002a*/ 	.short	(.L_104 - .L_103)
.L_103:
        /*002c*/ 	.word	0x00000000
        /*0030*/ 	.short	0x0001
        /*0032*/ 	.short	0x0008
        /*0034*/ 	.byte	0x00, 0xf5, 0x21, 0x00


	//----- nvinfo : EIATTR_KPARAM_INFO
	.align		4
.L_104:
        /*0038*/ 	.byte	0x04, 0x17
        /*003a*/ 	.short	(.L_106 - .L_105)
.L_105:
        /*003c*/ 	.word	0x00000000
        /*0040*/ 	.short	0x0000
        /*0042*/ 	.short	0x0000
        /*0044*/ 	.byte	0x00, 0xf5, 0x21, 0x00


	//----- nvinfo : EIATTR_SPARSE_MMA_MASK
	.align		4
.L_106:
        /*0048*/ 	.byte	0x03, 0x50
        /*004a*/ 	.short	0x0000


	//----- nvinfo : EIATTR_MAXREG_COUNT
	.align		4
        /*004c*/ 	.byte	0x03, 0x1b
        /*004e*/ 	.short	0x00ff


	//----- nvinfo : EIATTR_MERCURY_ISA_VERSION
	.align		4
        /*0050*/ 	.byte	0x03, 0x5f
        /*0052*/ 	.short	0x0101


	//----- nvinfo : EIATTR_VRC_CTA_INIT_COUNT
	.align		4
        /*0054*/ 	.byte	0x02, 0x4a
	.zero		1
	.zero		1


	//----- nvinfo : EIATTR_EXIT_INSTR_OFFSETS
	.align		4
        /*0058*/ 	.byte	0x04, 0x1c
        /*005a*/ 	.short	(.L_108 - .L_107)


	//   ....[0]....
.L_107:
        /*005c*/ 	.word	0x00000130


	//   ....[1]....
        /*0060*/ 	.word	0x000001f0


	//   ....[2]....
        /*0064*/ 	.word	0x00000220


	//----- nvinfo : EIATTR_CBANK_PARAM_SIZE
	.align		4
.L_108:
        /*0068*/ 	.byte	0x03, 0x19
        /*006a*/ 	.short	0x001c


	//----- nvinfo : EIATTR_PARAM_CBANK
	.align		4
        /*006c*/ 	.byte	0x04, 0x0a
        /*006e*/ 	.short	(.L_110 - .L_109)
	.align		4
.L_109:
        /*0070*/ 	.word	index@(.nv.constant0._Z11compareCudaPfS_Pii)
        /*0074*/ 	.short	0x0380
        /*0076*/ 	.short	0x001c


	//----- nvinfo : EIATTR_SW_WAR
	.align		4
.L_110:
        /*0078*/ 	.byte	0x04, 0x36
        /*007a*/ 	.short	(.L_112 - .L_111)
.L_111:
        /*007c*/ 	.word	0x00000008
.L_112:


//--------------------- .nv.info._Z15diagonalAddCudaPfS_i --------------------------
	.section	.nv.info._Z15diagonalAddCudaPfS_i,"",@"SHT_CUDA_INFO"
	.sectionflags	@""
	.align	4


	//----- nvinfo : EIATTR_CUDA_API_VERSION
	.align		4
        /*0000*/ 	.byte	0x04, 0x37
        /*0002*/ 	.short	(.L_114 - .L_113)
.L_113:
        /*0004*/ 	.word	0x00000082


	//----- nvinfo : EIATTR_KPARAM_INFO
	.align		4
.L_114:
        /*0008*/ 	.byte	0x04, 0x17
        /*000a*/ 	.short	(.L_116 - .L_115)
.L_115:
        /*000c*/ 	.word	0x00000000
        /*0010*/ 	.short	0x0002
        /*0012*/ 	.short	0x0010
        /*0014*/ 	.byte	0x00, 0xf0, 0x11, 0x00


	//----- nvinfo : EIATTR_KPARAM_INFO
	.align		4
.L_116:
        /*0018*/ 	.byte	0x04, 0x17
        /*001a*/ 	.short	(.L_118 - .L_117)
.L_117:
        /*001c*/ 	.word	0x00000000
        /*0020*/ 	.short	0x0001
        /*0022*/ 	.short	0x0008
        /*0024*/ 	.byte	0x00, 0xf5, 0x21, 0x00


	//----- nvinfo : EIATTR_KPARAM_INFO
	.align		4
.L_118:
        /*0028*/ 	.byte	0x04, 0x17
        /*002a*/ 	.short	(.L_120 - .L_119)
.L_119:
        /*002c*/ 	.word	0x00000000
        /*0030*/ 	.short	0x0000
        /*0032*/ 	.short	0x0000
        /*0034*/ 	.byte	0x00, 0xf5, 0x21, 0x00


	//----- nvinfo : EIATTR_SPARSE_MMA_MASK
	.align		4
.L_120:
        /*0038*/ 	.byte	0x03, 0x50
        /*003a*/ 	.short	0x0000


	//----- nvinfo : EIATTR_MAXREG_COUNT
	.align		4
        /*003c*/ 	.byte	0x03, 0x1b
        /*003e*/ 	.short	0x00ff


	//----- nvinfo : EIATTR_MERCURY_ISA_VERSION
	.align		4
        /*0040*/ 	.byte	0x03, 0x5f
        /*0042*/ 	.short	0x0101


	//----- nvinfo : EIATTR_VRC_CTA_INIT_COUNT
	.align		4
        /*0044*/ 	.byte	0x02, 0x4a
	.zero		1
	.zero		1


	//----- nvinfo : EIATTR_EXIT_INSTR_OFFSETS
	.align		4
        /*0048*/ 	.byte	0x04, 0x1c
        /*004a*/ 	.short	(.L_122 - .L_121)


	//   ....[0]....
.L_121:
        /*004c*/ 	.word	0x00000130


	//   ....[1]....
        /*0050*/ 	.word	0x000001d0


	//----- nvinfo : EIATTR_CBANK_PARAM_SIZE
	.align		4
.L_122:
        /*0054*/ 	.byte	0x03, 0x19
        /*0056*/ 	.short	0x0014


	//----- nvinfo : EIATTR_PARAM_CBANK
	.align		4
        /*0058*/ 	.byte	0x04, 0x0a
        /*005a*/ 	.short	(.L_124 - .L_123)
	.align		4
.L_123:
        /*005c*/ 	.word	index@(.nv.constant0._Z15diagonalAddCudaPfS_i)
        /*0060*/ 	.short	0x0380
        /*0062*/ 	.short	0x0014


	//----- nvinfo : EIATTR_SW_WAR
	.align		4
.L_124:
        /*0064*/ 	.byte	0x04, 0x36
        /*0066*/ 	.short	(.L_126 - .L_125)
.L_125:
        /*0068*/ 	.word	0x00000008
.L_126:


//--------------------- .nv.info._Z13matrixNegCudaPfS_ii --------------------------
	.section	.nv.info._Z13matrixNegCudaPfS_ii,"",@"SHT_CUDA_INFO"
	.sectionflags	@""
	.align	4


	//----- nvinfo : EIATTR_CUDA_API_VERSION
	.align		4
        /*0000*/ 	.byte	0x04, 0x37
        /*0002*/ 	.short	(.L_128 - .L_127)
.L_127:
        /*0004*/ 	.word	0x00000082


	//----- nvinfo : EIATTR_KPARAM_INFO
	.align		4
.L_128:
        /*0008*/ 	.byte	0x04, 0x17
        /*000a*/ 	.short	(.L_130 - .L_129)
.L_129:
        /*000c*/ 	.word	0x00000000
        /*0010*/ 	.short	0x0003
        /*0012*/ 	.short	0x0014
        /*0014*/ 	.byte	0x00, 0xf0, 0x11, 0x00


	//----- nvinfo : EIATTR_KPARAM_INFO
	.align		4
.L_130:
        /*0018*/ 	.byte	0x04, 0x17
        /*001a*/ 	.short	(.L_132 - .L_131)
.L_131:
        /*001c*/ 	.word	0x00000000
        /*0020*/ 	.short	0x0002
        /*0022*/ 	.short	0x0010
        /*0024*/ 	.byte	0x00, 0xf0, 0x11, 0x00


	//----- nvinfo : EIATTR_KPARAM_INFO
	.align		4
.L_132:
        /*0028*/ 	.byte	0x04, 0x17
        /*002a*/ 	.short	(.L_134 - .L_133)
.L_133:
        /*002c*/ 	.word	0x00000000
        /*0030*/ 	.short	0x0001
        /*0032*/ 	.short	0x0008
        /*0034*/ 	.byte	0x00, 0xf5, 0x21, 0x00


	//----- nvinfo : EIATTR_KPARAM_INFO
	.align		4
.L_134:
        /*0038*/ 	.byte	0x04, 0x17
        /*003a*/ 	.short	(.L_136 - .L_135)
.L_135:
        /*003c*/ 	.word	0x00000000
        /*0040*/ 	.short	0x0000
        /*0042*/ 	.short	0x0000
        /*0044*/ 	.byte	0x00, 0xf5, 0x21, 0x00


	//----- nvinfo : EIATTR_SPARSE_MMA_MASK
	.align		4
.L_136:
        /*0048*/ 	.byte	0x03, 0x50
        /*004a*/ 	.short	0x0000


	//----- nvinfo : EIATTR_MAXREG_COUNT
	.align		4
        /*004c*/ 	.byte	0x03, 0x1b
        /*004e*/ 	.short	0x00ff


	//----- nvinfo : EIATTR_MERCURY_ISA_VERSION
	.align		4
        /*0050*/ 	.byte	0x03, 0x5f
        /*0052*/ 	.short	0x0101


	//----- nvinfo : EIATTR_VRC_CTA_INIT_COUNT
	.align		4
        /*0054*/ 	.byte	0x02, 0x4a
	.zero		1
	.zero		1


	//----- nvinfo : EIATTR_EXIT_INSTR_OFFSETS
	.align		4
        /*0058*/ 	.byte	0x04, 0x1c
        /*005a*/ 	.short	(.L_138 - .L_137)


	//   ....[0]....
.L_137:
        /*005c*/ 	.word	0x00000140


	//   ....[1]....
        /*0060*/ 	.word	0x000001d0


	//----- nvinfo : EIATTR_CBANK_PARAM_SIZE
	.align		4
.L_138:
        /*0064*/ 	.byte	0x03, 0x19
        /*0066*/ 	.short	0x0018


	//----- nvinfo : EIATTR_PARAM_CBANK
	.align		4
        /*0068*/ 	.byte	0x04, 0x0a
        /*006a*/ 	.short	(.L_140 - .L_139)
	.align		4
.L_139:
        /*006c*/ 	.word	index@(.nv.constant0._Z13matrixNegCudaPfS_ii)
        /*0070*/ 	.short	0x0380
        /*0072*/ 	.short	0x0018


	//----- nvinfo : EIATTR_SW_WAR
	.align		4
.L_140:
        /*0074*/ 	.byte	0x04, 0x36
        /*0076*/ 	.short	(.L_142 - .L_141)
.L_141:
        /*0078*/ 	.word	0x00000008
.L_142:


//--------------------- .nv.info._Z13matrixPosCudaPfS_ii --------------------------
	.section	.nv.info._Z13matrixPosCudaPfS_ii,"",@"SHT_CUDA_INFO"
	.sectionflags	@""
	.align	4


	//----- nvinfo : EIATTR_CUDA_API_VERSION
	.align		4
        /*0000*/ 	.byte	0x04, 0x37
        /*0002*/ 	.short	(.L_144 - .L_143)
.L_143:
        /*0004*/ 	.word	0x00000082


	//----- nvinfo : EIATTR_KPARAM_INFO
	.align		4
.L_144:
        /*0008*/ 	.byte	0x04, 0x17
        /*000a*/ 	.short	(.L_146 - .L_145)
.L_145:
        /*000c*/ 	.word	0x00000000
        /*0010*/ 	.short	0x0003
        /*0012*/ 	.short	0x0014
        /*0014*/ 	.byte	0x00, 0xf0, 0x11, 0x00


	//----- nvinfo : EIATTR_KPARAM_INFO
	.align		4
.L_146:
        /*0018*/ 	.byte	0x04, 0x17
        /*001a*/ 	.short	(.L_148 - .L_147)
.L_147:
        /*001c*/ 	.word	0x00000000
        /*0020*/ 	.short	0x0002
        /*0022*/ 	.short	0x0010
        /*0024*/ 	.byte	0x00, 0xf0, 0x11, 0x00


	//----- nvinfo : EIATTR_KPARAM_INFO
	.align		4
.L_148:
        /*0028*/ 	.byte	0x04, 0x17
        /*002a*/ 	.short	(.L_150 - .L_149)
.L_149:
        /*002c*/ 	.word	0x00000000
        /*0030*/ 	.short	0x0001
        /*0032*/ 	.short	0x0008
        /*0034*/ 	.byte	0x00, 0xf5, 0x21, 0x00


	//----- nvinfo : EIATTR_KPARAM_INFO
	.align		4
.L_150:
        /*0038*/ 	.byte	0x04, 0x17
        /*003a*/ 	.short	(.L_152 - .L_151)
.L_151:
        /*003c*/ 	.word	0x00000000
        /*0040*/ 	.short	0x0000
        /*0042*/ 	.short	0x0000
        /*0044*/ 	.byte	0x00, 0xf5, 0x21, 0x00


	//----- nvinfo : EIATTR_SPARSE_MMA_MASK
	.align		4
.L_152:
        /*0048*/ 	.byte	0x03, 0x50
        /*004a*/ 	.short	0x0000


	//----- nvinfo : EIATTR_MAXREG_COUNT
	.align		4
        /*004c*/ 	.byte	0x03, 0x1b
        /*004e*/ 	.short	0x00ff


	//----- nvinfo : EIATTR_MERCURY_ISA_VERSION
	.align		4
        /*0050*/ 	.byte	0x03, 0x5f
        /*0052*/ 	.short	0x0101


	//----- nvinfo : EIATTR_VRC_CTA_INIT_COUNT
	.align		4
        /*0054*/ 	.byte	0x02, 0x4a
	.zero		1
	.zero		1


	//----- nvinfo : EIATTR_EXIT_INSTR_OFFSETS
	.align		4
        /*0058*/ 	.byte	0x04, 0x1c
        /*005a*/ 	.short	(.L_154 - .L_153)


	//   ....[0]....
.L_153:
        /*005c*/ 	.word	0x00000140


	//   ....[1]....
        /*0060*/ 	.word	0x000001d0


	//----- nvinfo : EIATTR_CBANK_PARAM_SIZE
	.align		4
.L_154:
        /*0064*/ 	.byte	0x03, 0x19
        /*0066*/ 	.short	0x0018


	//----- nvinfo : EIATTR_PARAM_CBANK
	.align		4
        /*0068*/ 	.byte	0x04, 0x0a
        /*006a*/ 	.short	(.L_156 - .L_155)
	.align		4
.L_155:
        /*006c*/ 	.word	index@(.nv.constant0._Z13matrixPosCudaPfS_ii)
        /*0070*/ 	.short	0x0380
        /*0072*/ 	.short	0x0018


	//----- nvinfo : EIATTR_SW_WAR
	.align		4
.L_156:
        /*0074*/ 	.byte	0x04, 0x36
        /*0076*/ 	.short	(.L_158 - .L_157)
.L_157:
        /*0078*/ 	.word	0x00000008
.L_158:


//--------------------- .nv.info._Z16negateMatrixCudaPfii --------------------------
	.section	.nv.info._Z16negateMatrixCudaPfii,"",@"SHT_CUDA_INFO"
	.sectionflags	@""
	.align	4


	//----- nvinfo : EIATTR_CUDA_API_VERSION
	.align		4
        /*0000*/ 	.byte	0x04, 0x37
        /*0002*/ 	.short	(.L_160 - .L_159)
.L_159:
        /*0004*/ 	.word	0x00000082


	//----- nvinfo : EIATTR_KPARAM_INFO
	.align		4
.L_160:
        /*0008*/ 	.byte	0x04, 0x17
        /*000a*/ 	.short	(.L_162 - .L_161)
.L_161:
        /*000c*/ 	.word	0x00000000
        /*0010*/ 	.short	0x0002
        /*0012*/ 	.short	0x000c
        /*0014*/ 	.byte	0x00, 0xf0, 0x11, 0x00


	//----- nvinfo : EIATTR_KPARAM_INFO
	.align		4
.L_162:
        /*0018*/ 	.byte	0x04, 0x17
        /*001a*/ 	.short	(.L_164 - .L_163)
.L_163:
        /*001c*/ 	.word	0x00000000
        /*0020*/ 	.short	0x0001
        /*0022*/ 	.short	0x0008
        /*0024*/ 	.byte	0x00, 0xf0, 0x11, 0x00


	//----- nvinfo : EIATTR_KPARAM_INFO
	.align		4
.L_164:
        /*0028*/ 	.byte	0x04, 0x17
        /*002a*/ 	.short	(.L_166 - .L_165)
.L_165:
        /*002c*/ 	.word	0x00000000
        /*0030*/ 	.short	0x0000
        /*0032*/ 	.short	0x0000
        /*0034*/ 	.byte	0x00, 0xf5, 0x21, 0x00


	//----- nvinfo : EIATTR_SPARSE_MMA_MASK
	.align		4
.L_166:
        /*0038*/ 	.byte	0x03, 0x50
        /*003a*/ 	.short	0x0000


	//----- nvinfo : EIATTR_MAXREG_COUNT
	.align		4
        /*003c*/ 	.byte	0x03, 0x1b
        /*003e*/ 	.short	0x00ff


	//----- nvinfo : EIATTR_MERCURY_ISA_VERSION
	.align		4
        /*0040*/ 	.byte	0x03, 0x5f
        /*0042*/ 	.short	0x0101


	//----- nvinfo : EIATTR_VRC_CTA_INIT_COUNT
	.align		4
        /*0044*/ 	.byte	0x02, 0x4a
	.zero		1
	.zero		1


	//----- nvinfo : EIATTR_EXIT_INSTR_OFFSETS
	.align		4
        /*0048*/ 	.byte	0x04, 0x1c
        /*004a*/ 	.short	(.L_168 - .L_167)


	//   ....[0]....
.L_167:
        /*004c*/ 	.word	0x00000140


	//   ....[1]....
        /*0050*/ 	.word	0x000001b0


	//----- nvinfo : EIATTR_CBANK_PARAM_SIZE
	.align		4
.L_168:
        /*0054*/ 	.byte	0x03, 0x19
        /*0056*/ 	.short	0x0010


	//----- nvinfo : EIATTR_PARAM_CBANK
	.align		4
        /*0058*/ 	.byte	0x04, 0x0a
        /*005a*/ 	.short	(.L_170 - .L_169)
	.align		4
.L_169:
        /*005c*/ 	.word	index@(.nv.constant0._Z16negateMatrixCudaPfii)
        /*0060*/ 	.short	0x0380
        /*0062*/ 	.short	0x0010


	//----- nvinfo : EIATTR_SW_WAR
	.align		4
.L_170:
        /*0064*/ 	.byte	0x04, 0x36
        /*0066*/ 	.short	(.L_172 - .L_171)
.L_171:
        /*0068*/ 	.word	0x00000008
.L_172:


//--------------------- .nv.info._Z13matrixAddCudaPfS_fii --------------------------
	.section	.nv.info._Z13matrixAddCudaPfS_fii,"",@"SHT_CUDA_INFO"
	.sectionflags	@""
	.align	4


	//----- nvinfo : EIATTR_CUDA_API_VERSION
	.align		4
        /*0000*/ 	.byte	0x04, 0x37
        /*0002*/ 	.short	(.L_174 - .L_173)
.L_173:
        /*0004*/ 	.word	0x00000082


	//----- nvinfo : EIATTR_KPARAM_INFO
	.align		4
.L_174:
        /*0008*/ 	.byte	0x04, 0x17
        /*000a*/ 	.short	(.L_176 - .L_175)
.L_175:
        /*000c*/ 	.word	0x00000000
        /*0010*/ 	.short	0x0004
        /*0012*/ 	.short	0x0018
        /*0014*/ 	.byte	0x00, 0xf0, 0x11, 0x00


	//----- nvinfo : EIATTR_KPARAM_INFO
	.align		4
.L_176:
        /*0018*/ 	.byte	0x04, 0x17
        /*001a*/ 	.short	(.L_178 - .L_177)
.L_177:
        /*001c*/ 	.word	0x00000000
        /*0020*/ 	.short	0x0003
        /*0022*/ 	.short	0x0014
        /*0024*/ 	.byte	0x00, 0xf0, 0x11, 0x00


	//----- nvinfo : EIATTR_KPARAM_INFO
	.align		4
.L_178:
        /*0028*/ 	.byte	0x04, 0x17
        /*002a*/ 	.short	(.L_180 - .L_179)
.L_179:
        /*002c*/ 	.word	0x00000000
        /*0030*/ 	.short	0x0002
        /*0032*/ 	.short	0x0010
        /*0034*/ 	.byte	0x00, 0xf0, 0x11, 0x00


	//----- nvinfo : EIATTR_KPARAM_INFO
	.align		4
.L_180:
        /*0038*/ 	.byte	0x04, 0x17
        /*003a*/ 	.short	(.L_182 - .L_181)
.L_181:
        /*003c*/ 	.word	0x00000000
        /*0040*/ 	.short	0x0001
        /*0042*/ 	.short	0x0008
        /*0044*/ 	.byte	0x00, 0xf5, 0x21, 0x00


	//----- nvinfo : EIATTR_KPARAM_INFO
	.align		4
.L_182:
        /*0048*/ 	.byte	0x04, 0x17
        /*004a*/ 	.short	(.L_184 - .L_183)
.L_183:
        /*004c*/ 	.word	0x00000000
        /*0050*/ 	.short	0x0000
        /*0052*/ 	.short	0x0000
        /*0054*/ 	.byte	0x00, 0xf5, 0x21, 0x00


	//----- nvinfo : EIATTR_SPARSE_MMA_MASK
	.align		4
.L_184:
        /*0058*/ 	.byte	0x03, 0x50
        /*005a*/ 	.short	0x0000


	//----- nvinfo : EIATTR_MAXREG_COUNT
	.align		4
        /*005c*/ 	.byte	0x03, 0x1b
        /*005e*/ 	.short	0x00ff


	//----- nvinfo : EIATTR_MERCURY_ISA_VERSION
	.align		4
        /*0060*/ 	.byte	0x03, 0x5f
        /*0062*/ 	.short	0x0101


	//----- nvinfo : EIATTR_VRC_CTA_INIT_COUNT
	.align		4
        /*0064*/ 	.byte	0x02, 0x4a
	.zero		1
	.zero		1


	//----- nvinfo : EIATTR_EXIT_INSTR_OFFSETS
	.align		4
        /*0068*/ 	.byte	0x04, 0x1c
        /*006a*/ 	.short	(.L_186 - .L_185)


	//   ....[0]....
.L_185:
        /*006c*/ 	.word	0x00000150


	//   ....[1]....
        /*0070*/ 	.word	0x00000200


	//----- nvinfo : EIATTR_CBANK_PARAM_SIZE
	.align		4
.L_186:
        /*0074*/ 	.byte	0x03, 0x19
        /*0076*/ 	.short	0x001c


	//----- nvinfo : EIATTR_PARAM_CBANK
	.align		4
        /*0078*/ 	.byte	0x04, 0x0a
        /*007a*/ 	.short	(.L_188 - .L_187)
	.align		4
.L_187:
        /*007c*/ 	.word	index@(.nv.constant0._Z13matrixAddCudaPfS_fii)
        /*0080*/ 	.short	0x0380
        /*0082*/ 	.short	0x001c


	//----- nvinfo : EIATTR_SW_WAR
	.align		4
.L_188:
        /*0084*/ 	.byte	0x04, 0x36
        /*0086*/ 	.short	(.L_190 - .L_189)
.L_189:
        /*0088*/ 	.word	0x00000008
.L_190:


//--------------------- .nv.info._Z18matrixMultiplyCudaPfS_S_iii --------------------------
	.section	.nv.info._Z18matrixMultiplyCudaPfS_S_iii,"",@"SHT_CUDA_INFO"
	.sectionflags	@""
	.align	4


	//----- nvinfo : EIATTR_CUDA_API_VERSION
	.align		4
        /*0000*/ 	.byte	0x04, 0x37
        /*0002*/ 	.short	(.L_192 - .L_191)
.L_191:
        /*0004*/ 	.word	0x00000082


	//----- nvinfo : EIATTR_KPARAM_INFO
	.align		4
.L_192:
        /*0008*/ 	.byte	0x04, 0x17
        /*000a*/ 	.short	(.L_194 - .L_193)
.L_193:
        /*000c*/ 	.word	0x00000000
        /*0010*/ 	.short	0x0005
        /*0012*/ 	.short	0x0020
        /*0014*/ 	.byte	0x00, 0xf0, 0x11, 0x00


	//----- nvinfo : EIATTR_KPARAM_INFO
	.align		4
.L_194:
        /*0018*/ 	.byte	0x04, 0x17
        /*001a*/ 	.short	(.L_196 - .L_195)
.L_195:
        /*001c*/ 	.word	0x00000000
        /*0020*/ 	.short	0x0004
        /*0022*/ 	.short	0x001c
        /*0024*/ 	.byte	0x00, 0xf0, 0x11, 0x00


	//----- nvinfo : EIATTR_KPARAM_INFO
	.align		4
.L_196:
        /*0028*/ 	.byte	0x04, 0x17
        /*002a*/ 	.short	(.L_198 - .L_197)
.L_197:
        /*002c*/ 	.word	0x00000000
        /*0030*/ 	.short	0x0003
        /*0032*/ 	.short	0x0018
        /*0034*/ 	.byte	0x00, 0xf0, 0x11, 0x00


	//----- nvinfo : EIATTR_KPARAM_INFO
	.align		4
.L_198:
        /*0038*/ 	.byte	0x04, 0x17
        /*003a*/ 	.short	(.L_200 - .L_199)
.L_199:
        /*003c*/ 	.word	0x00000000
        /*0040*/ 	.short	0x0002
        /*0042*/ 	.short	0x0010
        /*0044*/ 	.byte	0x00, 0xf5, 0x21, 0x00


	//----- nvinfo : EIATTR_KPARAM_INFO
	.align		4
.L_200:
        /*0048*/ 	.byte	0x04, 0x17
        /*004a*/ 	.short	(.L_202 - .L_201)
.L_201:
        /*004c*/ 	.word	0x00000000
        /*0050*/ 	.short	0x0001
        /*0052*/ 	.short	0x0008
        /*0054*/ 	.byte	0x00, 0xf5, 0x21, 0x00


	//----- nvinfo : EIATTR_KPARAM_INFO
	.align		4
.L_202:
        /*0058*/ 	.byte	0x04, 0x17
        /*005a*/ 	.short	(.L_204 - .L_203)
.L_203:
        /*005c*/ 	.word	0x00000000
        /*0060*/ 	.short	0x0000
        /*0062*/ 	.short	0x0000
        /*0064*/ 	.byte	0x00, 0xf5, 0x21, 0x00


	//----- nvinfo : EIATTR_SPARSE_MMA_MASK
	.align		4
.L_204:
        /*0068*/ 	.byte	0x03, 0x50
        /*006a*/ 	.short	0x0000


	//----- nvinfo : EIATTR_MAXREG_COUNT
	.align		4
        /*006c*/ 	.byte	0x03, 0x1b
        /*006e*/ 	.short	0x00ff


	//----- nvinfo : EIATTR_MERCURY_ISA_VERSION
	.align		4
        /*0070*/ 	.byte	0x03, 0x5f
        /*0072*/ 	.short	0x0101


	//----- nvinfo : EIATTR_VRC_CTA_INIT_COUNT
	.align		4
        /*0074*/ 	.byte	0x02, 0x4a
	.zero		1
	.zero		1


	//----- nvinfo : EIATTR_EXIT_INSTR_OFFSETS
	.align		4
        /*0078*/ 	.byte	0x04, 0x1c
        /*007a*/ 	.short	(.L_206 - .L_205)


	//   ....[0]....
.L_205:
        /*007c*/ 	.word	0x000000d0


	//   ....[1]....
        /*0080*/ 	.word	0x00000850


	//----- nvinfo : EIATTR_CBANK_PARAM_SIZE
	.align		4
.L_206:
        /*0084*/ 	.byte	0x03, 0x19
        /*0086*/ 	.short	0x0024


	//----- nvinfo : EIATTR_PARAM_CBANK
	.align		4
        /*0088*/ 	.byte	0x04, 0x0a
        /*008a*/ 	.short	(.L_208 - .L_207)
	.align		4
.L_207:
        /*008c*/ 	.word	index@(.nv.constant0._Z18matrixMultiplyCudaPfS_S_iii)
        /*0090*/ 	.short	0x0380
        /*0092*/ 	.short	0x0024


	//----- nvinfo : EIATTR_SW_WAR
	.align		4
.L_208:
        /*0094*/ 	.byte	0x04, 0x36
        /*0096*/ 	.short	(.L_210 - .L_209)
.L_209:
        /*0098*/ 	.word	0x00000008
.L_210:


//--------------------- .nv.info._Z13transposeCudaPfS_ii --------------------------
	.section	.nv.info._Z13transposeCudaPfS_ii,"",@"SHT_CUDA_INFO"
	.sectionflags	@""
	.align	4


	//----- nvinfo : EIATTR_CUDA_API_VERSION
	.align		4
        /*0000*/ 	.byte	0x04, 0x37
        /*0002*/ 	.short	(.L_212 - .L_211)
.L_211:
        /*0004*/ 	.word	0x00000082


	//----- nvinfo : EIATTR_KPARAM_INFO
	.align		4
.L_212:
        /*0008*/ 	.byte	0x04, 0x17
        /*000a*/ 	.short	(.L_214 - .L_213)
.L_213:
        /*000c*/ 	.word	0x00000000
        /*0010*/ 	.short	0x0003
        /*0012*/ 	.short	0x0014
        /*0014*/ 	.byte	0x00, 0xf0, 0x11, 0x00


	//----- nvinfo : EIATTR_KPARAM_INFO
	.align		4
.L_214:
        /*0018*/ 	.byte	0x04, 0x17
        /*001a*/ 	.short	(.L_216 - .L_215)
.L_215:
        /*001c*/ 	.word	0x00000000
        /*0020*/ 	.short	0x0002
        /*0022*/ 	.short	0x0010
        /*0024*/ 	.byte	0x00, 0xf0, 0x11, 0x00


	//----- nvinfo : EIATTR_KPARAM_INFO
	.align		4
.L_216:
        /*0028*/ 	.byte	0x04, 0x17
        /*002a*/ 	.short	(.L_218 - .L_217)
.L_217:
        /*002c*/ 	.word	0x00000000
        /*0030*/ 	.short	0x0001
        /*0032*/ 	.short	0x0008
        /*0034*/ 	.byte	0x00, 0xf5, 0x21, 0x00


	//----- nvinfo : EIATTR_KPARAM_INFO
	.align		4
.L_218:
        /*0038*/ 	.byte	0x04, 0x17
        /*003a*/ 	.short	(.L_220 - .L_219)
.L_219:
        /*003c*/ 	.word	0x00000000
        /*0040*/ 	.short	0x0000
        /*0042*/ 	.short	0x0000
        /*0044*/ 	.byte	0x00, 0xf5, 0x21, 0x00


	//----- nvinfo : EIATTR_SPARSE_MMA_MASK
	.align		4
.L_220:
        /*0048*/ 	.byte	0x03, 0x50
        /*004a*/ 	.short	0x0000


	//----- nvinfo : EIATTR_MAXREG_COUNT
	.align		4
        /*004c*/ 	.byte	0x03, 0x1b
        /*004e*/ 	.short	0x00ff


	//----- nvinfo : EIATTR_MERCURY_ISA_VERSION
	.align		4
        /*0050*/ 	.byte	0x03, 0x5f
        /*0052*/ 	.short	0x0101


	//----- nvinfo : EIATTR_VRC_CTA_INIT_COUNT
	.align		4
        /*0054*/ 	.byte	0x02, 0x4a
	.zero		1
	.zero		1


	//----- nvinfo : EIATTR_EXIT_INSTR_OFFSETS
	.align		4
        /*0058*/ 	.byte	0x04, 0x1c
        /*005a*/ 	.short	(.L_222 - .L_221)


	//   ....[0]....
.L_221:
        /*005c*/ 	.word	0x000000c0


	//   ....[1]....
        /*0060*/ 	.word	0x00000160


	//----- nvinfo : EIATTR_CBANK_PARAM_SIZE
	.align		4
.L_222:
        /*0064*/ 	.byte	0x03, 0x19
        /*0066*/ 	.short	0x0018


	//----- nvinfo : EIATTR_PARAM_CBANK
	.align		4
        /*0068*/ 	.byte	0x04, 0x0a
        /*006a*/ 	.short	(.L_224 - .L_223)
	.align		4
.L_223:
        /*006c*/ 	.word	index@(.nv.constant0._Z13transposeCudaPfS_ii)
        /*0070*/ 	.short	0x0380
        /*0072*/ 	.short	0x0018


	//----- nvinfo : EIATTR_SW_WAR
	.align		4
.L_224:
        /*0074*/ 	.byte	0x04, 0x36
        /*0076*/ 	.short	(.L_226 - .L_225)
.L_225:
        /*0078*/ 	.word	0x00000008
.L_226:


//--------------------- .nv.info._Z14copyMatrixCudaPfS_ii --------------------------
	.section	.nv.info._Z14copyMatrixCudaPfS_ii,"",@"SHT_CUDA_INFO"
	.sectionflags	@""
	.align	4


	//----- nvinfo : EIATTR_CUDA_API_VERSION
	.align		4
        /*0000*/ 	.byte	0x04, 0x37
        /*0002*/ 	.short	(.L_228 - .L_227)
.L_227:
        /*0004*/ 	.word	0x00000082


	//----- nvinfo : EIATTR_KPARAM_INFO
	.align		4
.L_228:
        /*0008*/ 	.byte	0x04, 0x17
        /*000a*/ 	.short	(.L_230 - .L_229)
.L_229:
        /*000c*/ 	.word	0x00000000
        /*0010*/ 	.short	0x0003
        /*0012*/ 	.short	0x0014
        /*0014*/ 	.byte	0x00, 0xf0, 0x11, 0x00


	//----- nvinfo : EIATTR_KPARAM_INFO
	.align		4
.L_230:
        /*0018*/ 	.byte	0x04, 0x17
        /*001a*/ 	.short	(.L_232 - .L_231)
.L_231:
        /*001c*/ 	.word	0x00000000
        /*0020*/ 	.short	0x0002
        /*0022*/ 	.short	0x0010
        /*0024*/ 	.byte	0x00, 0xf0, 0x11, 0x00


	//----- nvinfo : EIATTR_KPARAM_INFO
	.align		4
.L_232:
        /*0028*/ 	.byte	0x04, 0x17
        /*002a*/ 	.short	(.L_234 - .L_233)
.L_233:
        /*002c*/ 	.word	0x00000000
        /*0030*/ 	.short	0x0001
        /*0032*/ 	.short	0x0008
        /*0034*/ 	.byte	0x00, 0xf5, 0x21, 0x00


	//----- nvinfo : EIATTR_KPARAM_INFO
	.align		4
.L_234:
        /*0038*/ 	.byte	0x04, 0x17
        /*003a*/ 	.short	(.L_236 - .L_235)
.L_235:
        /*003c*/ 	.word	0x00000000
        /*0040*/ 	.short	0x0000
        /*0042*/ 	.short	0x0000
        /*0044*/ 	.byte	0x00, 0xf5, 0x21, 0x00


	//----- nvinfo : EIATTR_SPARSE_MMA_MASK
	.align		4
.L_236:
        /*0048*/ 	.byte	0x03, 0x50
        /*004a*/ 	.short	0x0000


	//----- nvinfo : EIATTR_MAXREG_COUNT
	.align		4
        /*004c*/ 	.byte	0x03, 0x1b
        /*004e*/ 	.short	0x00ff


	//----- nvinfo : EIATTR_MERCURY_ISA_VERSION
	.align		4
        /*0050*/ 	.byte	0x03, 0x5f
        /*0052*/ 	.short	0x0101


	//----- nvinfo : EIATTR_VRC_CTA_INIT_COUNT
	.align		4
        /*0054*/ 	.byte	0x02, 0x4a
	.zero		1
	.zero		1


	//----- nvinfo : EIATTR_EXIT_INSTR_OFFSETS
	.align		4
        /*0058*/ 	.byte	0x04, 0x1c
        /*005a*/ 	.short	(.L_238 - .L_237)


	//   ....[0]....
.L_237:
        /*005c*/ 	.word	0x00000140


	//   ....[1]....
        /*0060*/ 	.word	0x000001c0


	//----- nvinfo : EIATTR_CBANK_PARAM_SIZE
	.align		4
.L_238:
        /*0064*/ 	.byte	0x03, 0x19
        /*0066*/ 	.short	0x0018


	//----- nvinfo : EIATTR_PARAM_CBANK
	.align		4
        /*0068*/ 	.byte	0x04, 0x0a
        /*006a*/ 	.short	(.L_240 - .L_239)
	.align		4
.L_239:
        /*006c*/ 	.word	index@(.nv.constant0._Z14copyMatrixCudaPfS_ii)
        /*0070*/ 	.short	0x0380
        /*0072*/ 	.short	0x0018


	//----- nvinfo : EIATTR_SW_WAR
	.align		4
.L_240:
        /*0074*/ 	.byte	0x04, 0x36
        /*0076*/ 	.short	(.L_242 - .L_241)
.L_241:
        /*0078*/ 	.word	0x00000008
.L_242:


//--------------------- .nv.info._Z11initMatCudaPffi --------------------------
	.section	.nv.info._Z11initMatCudaPffi,"",@"SHT_CUDA_INFO"
	.sectionflags	@""
	.align	4


	//----- nvinfo : EIATTR_CUDA_API_VERSION
	.align		4
        /*0000*/ 	.byte	0x04, 0x37
        /*0002*/ 	.short	(.L_244 - .L_243)
.L_243:
        /*0004*/ 	.word	0x00000082


	//----- nvinfo : EIATTR_KPARAM_INFO
	.align		4
.L_244:
        /*0008*/ 	.byte	0x04, 0x17
        /*000a*/ 	.short	(.L_246 - .L_245)
.L_245:
        /*000c*/ 	.word	0x00000000
        /*0010*/ 	.short	0x0002
        /*0012*/ 	.short	0x000c
        /*0014*/ 	.byte	0x00, 0xf0, 0x11, 0x00


	//----- nvinfo : EIATTR_KPARAM_INFO
	.align		4
.L_246:
        /*0018*/ 	.byte	0x04, 0x17
        /*001a*/ 	.short	(.L_248 - .L_247)
.L_247:
        /*001c*/ 	.word	0x00000000
        /*0020*/ 	.short	0x0001
        /*0022*/ 	.short	0x0008
        /*0024*/ 	.byte	0x00, 0xf0, 0x11, 0x00


	//----- nvinfo : EIATTR_KPARAM_INFO
	.align		4
.L_248:
        /*0028*/ 	.byte	0x04, 0x17
        /*002a*/ 	.short	(.L_250 - .L_249)
.L_249:
        /*002c*/ 	.word	0x00000000
        /*0030*/ 	.short	0x0000
        /*0032*/ 	.short	0x0000
        /*0034*/ 	.byte	0x00, 0xf5, 0x21, 0x00


	//----- nvinfo : EIATTR_SPARSE_MMA_MASK
	.align		4
.L_250:
        /*0038*/ 	.byte	0x03, 0x50
        /*003a*/ 	.short	0x0000


	//----- nvinfo : EIATTR_MAXREG_COUNT
	.align		4
        /*003c*/ 	.byte	0x03, 0x1b
        /*003e*/ 	.short	0x00ff


	//----- nvinfo : EIATTR_MERCURY_ISA_VERSION
	.align		4
        /*0040*/ 	.byte	0x03, 0x5f
        /*0042*/ 	.short	0x0101


	//----- nvinfo : EIATTR_VRC_CTA_INIT_COUNT
	.align		4
        /*0044*/ 	.byte	0x02, 0x4a
	.zero		1
	.zero		1


	//----- nvinfo : EIATTR_EXIT_INSTR_OFFSETS
	.align		4
        /*0048*/ 	.byte	0x04, 0x1c
        /*004a*/ 	.short	(.L_252 - .L_251)


	//   ....[0]....
.L_251:
        /*004c*/ 	.word	0x00000130


	//   ....[1]....
        /*0050*/ 	.word	0x00000190


	//----- nvinfo : EIATTR_CBANK_PARAM_SIZE
	.align		4
.L_252:
        /*0054*/ 	.byte	0x03, 0x19
        /*0056*/ 	.short	0x0010


	//----- nvinfo : EIATTR_PARAM_CBANK
	.align		4
        /*0058*/ 	.byte	0x04, 0x0a
        /*005a*/ 	.short	(.L_254 - .L_253)
	.align		4
.L_253:
        /*005c*/ 	.word	index@(.nv.constant0._Z11initMatCudaPffi)
        /*0060*/ 	.short	0x0380
        /*0062*/ 	.short	0x0010


	//----- nvinfo : EIATTR_SW_WAR
	.align		4
.L_254:
        /*0064*/ 	.byte	0x04, 0x36
        /*0066*/ 	.short	(.L_256 - .L_255)
.L_255:
        /*0068*/ 	.word	0x00000008
.L_256:


//--------------------- .nv.info._Z8printMatPfii  --------------------------
	.section	.nv.info._Z8printMatPfii,"",@"SHT_CUDA_INFO"
	.sectionflags	@""
	.align	4


	//----- nvinfo : EIATTR_CUDA_API_VERSION
	.align		4
        /*0000*/ 	.byte	0x04, 0x37
        /*0002*/ 	.short	(.L_258 - .L_257)
.L_257:
        /*0004*/ 	.word	0x00000082


	//----- nvinfo : EIATTR_KPARAM_INFO
	.align		4
.L_258:
        /*0008*/ 	.byte	0x04, 0x17
        /*000a*/ 	.short	(.L_260 - .L_259)
.L_259:
        /*000c*/ 	.word	0x00000000
        /*0010*/ 	.short	0x0002
        /*0012*/ 	.short	0x000c
        /*0014*/ 	.byte	0x00, 0xf0, 0x11, 0x00


	//----- nvinfo : EIATTR_KPARAM_INFO
	.align		4
.L_260:
        /*0018*/ 	.byte	0x04, 0x17
        /*001a*/ 	.short	(.L_262 - .L_261)
.L_261:
        /*001c*/ 	.word	0x00000000
        /*0020*/ 	.short	0x0001
        /*0022*/ 	.short	0x0008
        /*0024*/ 	.byte	0x00, 0xf0, 0x11, 0x00


	//----- nvinfo : EIATTR_KPARAM_INFO
	.align		4
.L_262:
        /*0028*/ 	.byte	0x04, 0x17
        /*002a*/ 	.short	(.L_264 - .L_263)
.L_263:
        /*002c*/ 	.word	0x00000000
        /*0030*/ 	.short	0x0000
        /*0032*/ 	.short	0x0000
        /*0034*/ 	.byte	0x00, 0xf5, 0x21, 0x00


	//----- nvinfo : EIATTR_SPARSE_MMA_MASK
	.align		4
.L_264:
        /*0038*/ 	.byte	0x03, 0x50
        /*003a*/ 	.short	0x0000


	//----- nvinfo : EIATTR_MAXREG_COUNT
	.align		4
        /*003c*/ 	.byte	0x03, 0x1b
        /*003e*/ 	.short	0x00ff


	//----- nvinfo : EIATTR_EXTERNS
	.align		4
        /*0040*/ 	.byte	0x04, 0x0f
        /*0042*/ 	.short	(.L_266 - .L_265)


	//   ....[0]....
	.align		4
.L_265:
        /*0044*/ 	.word	index@(vprintf)


	//----- nvinfo : EIATTR_MERCURY_ISA_VERSION
	.align		4
.L_266:
        /*0048*/ 	.byte	0x03, 0x5f
        /*004a*/ 	.short	0x0101


	//----- nvinfo : EIATTR_VRC_CTA_INIT_COUNT
	.align		4
        /*004c*/ 	.byte	0x02, 0x4a
	.zero		1
	.zero		1


	//----- nvinfo : EIATTR_SYSCALL_OFFSETS
	.align		4
        /*0050*/ 	.byte	0x04, 0x46
        /*0052*/ 	.short	(.L_268 - .L_267)


	//   ....[0]....
.L_267:
        /*0054*/ 	.word	0x000000d0


	//   ....[1]....
        /*0058*/ 	.word	0x00000360


	//   ....[2]....
        /*005c*/ 	.word	0x00000440


	//   ....[3]....
        /*0060*/ 	.word	0x00000510


	//   ....[4]....
        /*0064*/ 	.word	0x000005e0


	//   ....[5]....
        /*0068*/ 	.word	0x000006b0


	//   ....[6]....
        /*006c*/ 	.word	0x00000780


	//   ....[7]....
        /*0070*/ 	.word	0x00000850


	//   ....[8]....
        /*0074*/ 	.word	0x00000920


	//   ....[9]....
        /*0078*/ 	.word	0x000009f0


	//   ....[10]....
        /*007c*/ 	.word	0x00000ac0


	//   ....[11]....
        /*0080*/ 	.word	0x00000b90


	//   ....[12]....
        /*0084*/ 	.word	0x00000c60


	//   ....[13]....
        /*0088*/ 	.word	0x00000d30


	//   ....[14]....
        /*008c*/ 	.word	0x00000e00


	//   ....[15]....
        /*0090*/ 	.word	0x00000ed0


	//   ....[16]....
        /*0094*/ 	.word	0x00000fa0


	//   ....[17]....
        /*0098*/ 	.word	0x000011a0


	//   ....[18]....
        /*009c*/ 	.word	0x000012d0


	//   ....[19]....
        /*00a0*/ 	.word	0x000013a0


	//   ....[20]....
        /*00a4*/ 	.word	0x00001470


	//   ....[21]....
        /*00a8*/ 	.word	0x00001540


	//   ....[22]....
        /*00ac*/ 	.word	0x00001610


	//   ....[23]....
        /*00b0*/ 	.word	0x000016e0


	//   ....[24]....
        /*00b4*/ 	.word	0x000017b0


	//   ....[25]....
        /*00b8*/ 	.word	0x00001940


	//   ....[26]....
        /*00bc*/ 	.word	0x00001a70


	//   ....[27]....
        /*00c0*/ 	.word	0x00001b40


	//   ....[28]....
        /*00c4*/ 	.word	0x00001c10


	//   ....[29]....
        /*00c8*/ 	.word	0x00001d70


	//   ....[30]....
        /*00cc*/ 	.word	0x00001ee0


	//   ....[31]....
        /*00d0*/ 	.word	0x00001fd0


	//   ....[32]....
        /*00d4*/ 	.word	0x00002050


	//   ....[33]....
        /*00d8*/ 	.word	0x000021c0


	//   ....[34]....
        /*00dc*/ 	.word	0x00002230


	//   ....[35]....
        /*00e0*/ 	.word	0x000022a0


	//   ....[36]....
        /*00e4*/ 	.word	0x00002310


	//   ....[37]....
        /*00e8*/ 	.word	0x00002420


	//   ....[38]....
        /*00ec*/ 	.word	0x000024d0


	//----- nvinfo : EIATTR_EXIT_INSTR_OFFSETS
	.align		4
.L_268:
        /*00f0*/ 	.byte	0x04, 0x1c
        /*00f2*/ 	.short	(.L_270 - .L_269)


	//   ....[0]....
.L_269:
        /*00f4*/ 	.word	0x000024e0


	//----- nvinfo : EIATTR_CRS_STACK_SIZE
	.align		4
.L_270:
        /*00f8*/ 	.byte	0x04, 0x1e
        /*00fa*/ 	.short	(.L_272 - .L_271)
.L_271:
        /*00fc*/ 	.word	0x00000000


	//----- nvinfo : EIATTR_CBANK_PARAM_SIZE
	.align		4
.L_272:
        /*0100*/ 	.byte	0x03, 0x19
        /*0102*/ 	.short	0x0010


	//----- nvinfo : EIATTR_PARAM_CBANK
	.align		4
        /*0104*/ 	.byte	0x04, 0x0a
        /*0106*/ 	.short	(.L_274 - .L_273)
	.align		4
.L_273:
        /*0108*/ 	.word	index@(.nv.constant0._Z8printMatPfii)
        /*010c*/ 	.short	0x0380
        /*010e*/ 	.short	0x0010


	//----- nvinfo : EIATTR_SW_WAR
	.align		4
.L_274:
        /*0110*/ 	.byte	0x04, 0x36
        /*0112*/ 	.short	(.L_276 - .L_275)
.L_275:
        /*0114*/ 	.word	0x00000008
.L_276:


//--------------------- .nv.callgraph             --------------------------
	.section	.nv.callgraph,"",@"SHT_CUDA_CALLGRAPH"
	.align	4
	.sectionentsize	8
	.align		4
        /*0000*/ 	.word	0x00000000
	.align		4
        /*0004*/ 	.word	0xffffffff
	.align		4
        /*0008*/ 	.word	index@(_Z8printMatPfii)
	.align		4
        /*000c*/ 	.word	index@(vprintf)
	.align		4
        /*0010*/ 	.word	0x00000000
	.align		4
        /*0014*/ 	.word	0xfffffffe
	.align		4
        /*0018*/ 	.word	0x00000000
	.align		4
        /*001c*/ 	.word	0xfffffffd
	.align		4
        /*0020*/ 	.word	0x00000000
	.align		4
        /*0024*/ 	.word	0xfffffffc


//--------------------- .nv.constant4             --------------------------
	.section	.nv.constant4,"a",@progbits
	.align	8
	.align		8
.nv.constant4:
        /*0000*/ 	.dword	$str
	.align		8
        /*0008*/ 	.dword	$str$1
	.align		8
        /*0010*/ 	.dword	$str$2
	.align		8
        /*0018*/ 	.dword	vprintf


//--------------------- .text._Z8updYCudaPfS_S_S_i --------------------------
	.section	.text._Z8updYCudaPfS_S_S_i,"ax",@progbits
	.align	128
        .global         _Z8updYCudaPfS_S_S_i
        .type           _Z8updYCudaPfS_S_S_i,@function
        .size           _Z8updYCudaPfS_S_S_i,(.L_x_80 - _Z8updYCudaPfS_S_S_i)
        .other          _Z8updYCudaPfS_S_S_i,@"STO_CUDA_ENTRY STV_DEFAULT"
_Z8updYCudaPfS_S_S_i:
.text._Z8updYCudaPfS_S_S_i:
[----:B------:R-:W-:Y:S08]  /*0000*/  LDC R1, c[0x0][0x37c] ;  /* 0x0000df00ff017b82 */ /* 0x000ff00000000800 */
[----:B------:R-:W-:Y:S01]  /*0010*/  S2UR UR4, SR_CTAID.Z ;  /* 0x00000000000479c3 */ /* 0x000fe20000002700 */
[----:B------:R-:W0:Y:S01]  /*0020*/  S2R R0, SR_TID.Z ;  /* 0x0000000000007919 */ /* 0x000e220000002300 */
[----:B------:R-:W1:Y:S01]  /*0030*/  LDCU UR5, c[0x0][0x370] ;  /* 0x00006e00ff0577ac */ /* 0x000e620008000800 */
[----:B------:R-:W2:Y:S01]  /*0040*/  S2R R3, SR_TID.Y ;  /* 0x0000000000037919 */ /* 0x000ea20000002200 */
[----:B------:R-:W3:Y:S04]  /*0050*/  LDCU UR6, c[0x0][0x374] ;  /* 0x00006e80ff0677ac */ /* 0x000ee80008000800 */
[----:B------:R-:W3:Y:S01]  /*0060*/  S2UR UR7, SR_CTAID.Y ;  /* 0x00000000000779c3 */ /* 0x000ee20000002600 */
[----:B------:R-:W4:Y:S01]  /*0070*/  S2R R5, SR_TID.X ;  /* 0x0000000000057919 */ /* 0x000f220000002100 */
[----:B------:R-:W4:Y:S01]  /*0080*/  LDCU UR9, c[0x0][0x360] ;  /* 0x00006c00ff0977ac */ /* 0x000f220008000800 */
[----:B------:R-:W2:Y:S05]  /*0090*/  LDCU UR10, c[0x0][0x364] ;  /* 0x00006c80ff0a77ac */ /* 0x000eaa0008000800 */
[----:B------:R-:W1:Y:S08]  /*00a0*/  S2UR UR8, SR_CTAID.X ;  /* 0x00000000000879c3 */ /* 0x000e700000002500 */
[----:B------:R-:W0:Y:S01]  /*00b0*/  LDC R7, c[0x0][0x368] ;  /* 0x0000da00ff077b82 */ /* 0x000e220000000800 */
[----:B---3--:R-:W-:-:S04]  /*00c0*/  UIMAD UR4, UR4, UR6, UR7 ;  /* 0x00000006040472a4 */ /* 0x008fc8000f8e0207 */
[----:B-1----:R-:W-:Y:S01]  /*00d0*/  UIMAD UR4, UR4, UR5, UR8 ;  /* 0x00000005040472a4 */ /* 0x002fe2000f8e0208 */
[----:B------:R-:W1:Y:S05]  /*00e0*/  LDCU UR5, c[0x0][0x3a0] ;  /* 0x00007400ff0577ac */ /* 0x000e6a0008000800 */
[----:B0-----:R-:W-:-:S04]  /*00f0*/  IMAD R0, R7, UR4, R0 ;  /* 0x0000000407007c24 */ /* 0x001fc8000f8e0200 */
[----:B--2---:R-:W-:-:S04]  /*0100*/  IMAD R0, R0, UR10, R3 ;  /* 0x0000000a00007c24 */ /* 0x004fc8000f8e0203 */
[----:B----4-:R-:W-:-:S05]  /*0110*/  IMAD R2, R0, UR9, R5 ;  /* 0x0000000900027c24 */ /* 0x010fca000f8e0205 */
[----:B-1----:R-:W-:-:S13]  /*0120*/  ISETP.GE.AND P0, PT, R2, UR5, PT ;  /* 0x0000000502007c0c */ /* 0x002fda000bf06270 */
[----:B------:R-:W-:Y:S05]  /*0130*/  @P0 EXIT ;  /* 0x000000000000094d */ /* 0x000fea0003800000 */
[----:B------:R-:W0:Y:S01]  /*0140*/  LDC.64 R6, c[0x0][0x390] ;  /* 0x0000e400ff067b82 */ /* 0x000e220000000a00 */
[----:B------:R-:W1:Y:S07]  /*0150*/  LDCU.64 UR4, c[0x0][0x358] ;  /* 0x00006b00ff0477ac */ /* 0x000e6e0008000a00 */
[----:B------:R-:W2:Y:S01]  /*0160*/  LDC.64 R4, c[0x0][0x388] ;  /* 0x0000e200ff047b82 */ /* 0x000ea20000000a00 */
[----:B0-----:R-:W-:-:S05]  /*0170*/  IMAD.WIDE R6, R2, 0x4, R6 ;  /* 0x0000000402067825 */ /* 0x001fca00078e0206 */
[----:B-1----:R-:W3:Y:S01]  /*0180*/  LDG.E R3, desc[UR4][R6.64] ;  /* 0x0000000406037981 */ /* 0x002ee2000c1e1900 */
[----:B--2---:R-:W-:-:S05]  /*0190*/  IMAD.WIDE R4, R2, 0x4, R4 ;  /* 0x0000000402047825 */ /* 0x004fca00078e0204 */
[----:B------:R-:W2:Y:S01]  /*01a0*/  LDG.E R0, desc[UR4][R4.64] ;  /* 0x0000000404007981 */ /* 0x000ea2000c1e1900 */
[----:B------:R-:W-:Y:S01]  /*01b0*/  BSSY.RECONVERGENT B0, `(.L_x_0) ;  /* 0x000000c000007945 */ /* 0x000fe20003800200 */
[----:B---3--:R-:W0:Y:S08]  /*01c0*/  MUFU.RCP R8, R3 ;  /* 0x0000000300087308 */ /* 0x008e300000001000 */
[----:B--2---:R-:W1:Y:S01]  /*01d0*/  FCHK P0, R0, R3 ;  /* 0x0000000300007302 */ /* 0x004e620000000000 */
[----:B0-----:R-:W-:-:S04]  /*01e0*/  FFMA R9, -R3, R8, 1 ;  /* 0x3f80000003097423 */ /* 0x001fc80000000108 */
[----:B------:R-:W-:-:S04]  /*01f0*/  FFMA R9, R8, R9, R8 ;  /* 0x0000000908097223 */ /* 0x000fc80000000008 */
[----:B------:R-:W-:-:S04]  /*0200*/  FFMA R8, R0, R9, RZ ;  /* 0x0000000900087223 */ /* 0x000fc800000000ff */
[----:B------:R-:W-:-:S04]  /*0210*/  FFMA R10, -R3, R8, R0 ;  /* 0x00000008030a7223 */ /* 0x000fc80000000100 */
[----:B------:R-:W-:Y:S01]  /*0220*/  FFMA R8, R9, R10, R8 ;  /* 0x0000000a09087223 */ /* 0x000fe20000000008 */
[----:B-1----:R-:W-:Y:S06]  /*0230*/  @!P0 BRA `(.L_x_1) ;  /* 0x00000000000c8947 */ /* 0x002fec0003800000 */
[----:B------:R-:W-:-:S07]  /*0240*/  MOV R4, 0x260 ;  /* 0x0000026000047802 */ /* 0x000fce0000000f00 */
[----:B------:R-:W-:Y:S05]  /*0250*/  CALL.REL.NOINC `($__internal_0_$__cuda_sm3x_div_rn_noftz_f32_slowpath) ;  /* 0x0000000000287944 */ /* 0x000fea0003c00000 */
[----:B------:R-:W-:-:S07]  /*0260*/  IMAD.MOV.U32 R8, RZ, RZ, R0 ;  /* 0x000000ffff087224 */ /* 0x000fce00078e0000 */
.L_x_1:
[----:B------:R-:W-:Y:S05]  /*0270*/  BSYNC.RECONVERGENT B0 ;  /* 0x0000000000007941 */ /* 0x000fea0003800200 */
.L_x_0:
[----:B------:R-:W0:Y:S08]  /*0280*/  LDC.64 R4, c[0x0][0x398] ;  /* 0x0000e600ff047b82 */ /* 0x000e300000000a00 */
[----:B------:R-:W1:Y:S01]  /*0290*/  LDC.64 R6, c[0x0][0x380] ;  /* 0x0000e000ff067b82 */ /* 0x000e620000000a00 */
[----:B0-----:R-:W-:-:S06]  /*02a0*/  IMAD.WIDE R4, R2, 0x4, R4 ;  /* 0x0000000402047825 */ /* 0x001fcc00078e0204 */
[----:B------:R-:W2:Y:S01]  /*02b0*/  LDG.E R5, desc[UR4][R4.64] ;  /* 0x0000000404057981 */ /* 0x000ea2000c1e1900 */
[----:B-1----:R-:W-:-:S04]  /*02c0*/  IMAD.WIDE R2, R2, 0x4, R6 ;  /* 0x0000000402027825 */ /* 0x002fc800078e0206 */
[----:B--2---:R-:W-:-:S05]  /*02d0*/  FMUL R7, R5, R8 ;  /* 0x0000000805077220 */ /* 0x004fca0000400000 */
[----:B------:R-:W-:Y:S01]  /*02e0*/  STG.E desc[UR4][R2.64], R7 ;  /* 0x0000000702007986 */ /* 0x000fe2000c101904 */
[----:B------:R-:W-:Y:S05]  /*02f0*/  EXIT ;  /* 0x000000000000794d */ /* 0x000fea0003800000 */
        .weak           $__internal_0_$__cuda_sm3x_div_rn_noftz_f32_slowpath
        .type           $__internal_0_$__cuda_sm3x_div_rn_noftz_f32_slowpath,@function
        .size           $__internal_0_$__cuda_sm3x_div_rn_noftz_f32_slowpath,(.L_x_80 - $__internal_0_$__cuda_sm3x_div_rn_noftz_f32_slowpath)
$__internal_0_$__cuda_sm3x_div_rn_noftz_f32_slowpath:
[--C-:B------:R-:W-:Y:S01]  /*0300*/  SHF.R.U32.HI R6, RZ, 0x17, R3.reuse ;  /* 0x00000017ff067819 */ /* 0x100fe20000011603 */
[----:B------:R-:W-:Y:S01]  /*0310*/  BSSY.RECONVERGENT B1, `(.L_x_2) ;  /* 0x0000064000017945 */ /* 0x000fe20003800200 */
[--C-:B------:R-:W-:Y:S01]  /*0320*/  SHF.R.U32.HI R5, RZ, 0x17, R0.reuse ;  /* 0x00000017ff057819 */ /* 0x100fe20000011600 */
[----:B------:R-:W-:Y:S01]  /*0330*/  IMAD.MOV.U32 R7, RZ, RZ, R0 ;  /* 0x000000ffff077224 */ /* 0x000fe200078e0000 */
[----:B------:R-:W-:Y:S01]  /*0340*/  LOP3.LUT R6, R6, 0xff, RZ, 0xc0, !PT ;  /* 0x000000ff06067812 */ /* 0x000fe200078ec0ff */
[----:B------:R-:W-:Y:S01]  /*0350*/  IMAD.MOV.U32 R8, RZ, RZ, R3 ;  /* 0x000000ffff087224 */ /* 0x000fe200078e0003 */
[----:B------:R-:W-:-:S03]  /*0360*/  LOP3.LUT R5, R5, 0xff, RZ, 0xc0, !PT ;  /* 0x000000ff05057812 */ /* 0x000fc600078ec0ff */
[----:B------:R-:W-:Y:S02]  /*0370*/  VIADD R11, R6, 0xffffffff ;  /* 0xffffffff060b7836 */ /* 0x000fe40000000000 */
[----:B------:R-:W-:-:S03]  /*0380*/  VIADD R10, R5, 0xffffffff ;  /* 0xffffffff050a7836 */ /* 0x000fc60000000000 */
[----:B------:R-:W-:-:S04]  /*0390*/  ISETP.GT.U32.AND P0, PT, R11, 0xfd, PT ;  /* 0x000000fd0b00780c */ /* 0x000fc80003f04070 */
[----:B------:R-:W-:-:S13]  /*03a0*/  ISETP.GT.U32.OR P0, PT, R10, 0xfd, P0 ;  /* 0x000000fd0a00780c */ /* 0x000fda0000704470 */
[----:B------:R-:W-:Y:S01]  /*03b0*/  @!P0 IMAD.MOV.U32 R9, RZ, RZ, RZ ;  /* 0x000000ffff098224 */ /* 0x000fe200078e00ff */
[----:B------:R-:W-:Y:S06]  /*03c0*/  @!P0 BRA `(.L_x_3) ;  /* 0x00000000005c8947 */ /* 0x000fec0003800000 */
[----:B------:R-:W-:Y:S02]  /*03d0*/  FSETP.GTU.FTZ.AND P0, PT, |R0|, +INF , PT ;  /* 0x7f8000000000780b */ /* 0x000fe40003f1c200 */
[----:B------:R-:W-:-:S04]  /*03e0*/  FSETP.GTU.FTZ.AND P1, PT, |R3|, +INF , PT ;  /* 0x7f8000000300780b */ /* 0x000fc80003f3c200 */
[----:B------:R-:W-:-:S13]  /*03f0*/  PLOP3.LUT P0, PT, P0, P1, PT, 0xf8, 0x8f ;  /* 0x00000000008f781c */ /* 0x000fda0000703f70 */
[----:B------:R-:W-:Y:S05]  /*0400*/  @P0 BRA `(.L_x_4) ;  /* 0x00000004004c0947 */ /* 0x000fea0003800000 */
[----:B------:R-:W-:-:S13]  /*0410*/  LOP3.LUT P0, RZ, R8, 0x7fffffff, R7, 0xc8, !PT ;  /* 0x7fffffff08ff7812 */ /* 0x000fda000780c807 */
[----:B------:R-:W-:Y:S05]  /*0420*/  @!P0 BRA `(.L_x_5) ;  /* 0x00000004003c8947 */ /* 0x000fea0003800000 */
[C---:B------:R-:W-:Y:S02]  /*0430*/  FSETP.NEU.FTZ.AND P2, PT, |R0|.reuse, +INF , PT ;  /* 0x7f8000000000780b */ /* 0x040fe40003f5d200 */
[----:B------:R-:W-:Y:S02]  /*0440*/  FSETP.NEU.FTZ.AND P1, PT, |R3|, +INF , PT ;  /* 0x7f8000000300780b */ /* 0x000fe40003f3d200 */
[----:B------:R-:W-:-:S11]  /*0450*/  FSETP.NEU.FTZ.AND P0, PT, |R0|, +INF , PT ;  /* 0x7f8000000000780b */ /* 0x000fd60003f1d200 */
[----:B------:R-:W-:Y:S05]  /*0460*/  @!P1 BRA !P2, `(.L_x_5) ;  /* 0x00000004002c9947 */ /* 0x000fea0005000000 */
[----:B------:R-:W-:-:S04]  /*0470*/  LOP3.LUT P2, RZ, R7, 0x7fffffff, RZ, 0xc0, !PT ;  /* 0x7fffffff07ff7812 */ /* 0x000fc8000784c0ff */
[----:B------:R-:W-:-:S13]  /*0480*/  PLOP3.LUT P1, PT, P1, P2, PT, 0x2f, 0xf2 ;  /* 0x0000000000f2781c */ /* 0x000fda0000f24577 */
[----:B------:R-:W-:Y:S05]  /*0490*/  @P1 BRA `(.L_x_6) ;  /* 0x0000000400181947 */ /* 0x000fea0003800000 */
[----:B------:R-:W-:-:S04]  /*04a0*/  LOP3.LUT P1, RZ, R8, 0x7fffffff, RZ, 0xc0, !PT ;  /* 0x7fffffff08ff7812 */ /* 0x000fc8000782c0ff */
[----:B------:R-:W-:-:S13]  /*04b0*/  PLOP3.LUT P0, PT, P0, P1, PT, 0x2f, 0xf2 ;  /* 0x0000000000f2781c */ /* 0x000fda0000702577 */
[----:B------:R-:W-:Y:S05]  /*04c0*/  @P0 BRA `(.L_x_7) ;  /* 0x0000000400000947 */ /* 0x000fea0003800000 */
[----:B------:R-:W-:Y:S02]  /*04d0*/  ISETP.GE.AND P0, PT, R10, RZ, PT ;  /* 0x000000ff0a00720c */ /* 0x000fe40003f06270 */
[----:B------:R-:W-:-:S11]  /*04e0*/  ISETP.GE.AND P1, PT, R11, RZ, PT ;  /* 0x000000ff0b00720c */ /* 0x000fd60003f26270 */
[----:B------:R-:W-:Y:S02]  /*04f0*/  @P0 IMAD.MOV.U32 R9, RZ, RZ, RZ ;  /* 0x000000ffff090224 */ /* 0x000fe400078e00ff */
[----:B------:R-:W-:Y:S01]  /*0500*/  @!P0 FFMA R7, R0, 1.84467440737095516160e+19, RZ ;  /* 0x5f80000000078823 */ /* 0x000fe200000000ff */
[----:B------:R-:W-:Y:S02]  /*0510*/  @!P0 IMAD.MOV.U32 R9, RZ, RZ, -0x40 ;  /* 0xffffffc0ff098424 */ /* 0x000fe400078e00ff */
[----:B------:R-:W-:Y:S02]  /*0520*/  @!P1 FFMA R8, R3, 1.84467440737095516160e+19, RZ ;  /* 0x5f80000003089823 */ /* 0x000fe400000000ff */
[----:B------:R-:W-:-:S07]  /*0530*/  @!P1 VIADD R9, R9, 0x40 ;  /* 0x0000004009099836 */ /* 0x000fce0000000000 */
.L_x_3:
[----:B------:R-:W-:Y:S01]  /*0540*/  LEA R3, R6, 0xc0800000, 0x17 ;  /* 0xc080000006037811 */ /* 0x000fe200078eb8ff */
[----:B------:R-:W-:Y:S01]  /*0550*/  VIADD R5, R5, 0xffffff81 ;  /* 0xffffff8105057836 */ /* 0x000fe20000000000 */
[----:B------:R-:W-:Y:S03]  /*0560*/  BSSY.RECONVERGENT B2, `(.L_x_8) ;  /* 0x0000035000027945 */ /* 0x000fe60003800200 */
[----:B------:R-:W-:Y:S01]  /*0570*/  IMAD.IADD R3, R8, 0x1, -R3 ;  /* 0x0000000108037824 */ /* 0x000fe200078e0a03 */
[C---:B------:R-:W-:Y:S01]  /*0580*/  IADD3 R6, PT, PT, R5.reuse, 0x7f, -R6 ;  /* 0x0000007f05067810 */ /* 0x040fe20007ffe806 */
[----:B------:R-:W-:Y:S02]  /*0590*/  IMAD R0, R5, -0x800000, R7 ;  /* 0xff80000005007824 */ /* 0x000fe400078e0207 */
[----:B------:R-:W0:Y:S01]  /*05a0*/  MUFU.RCP R8, R3 ;  /* 0x0000000300087308 */ /* 0x000e220000001000 */
[----:B------:R-:W-:Y:S01]  /*05b0*/  FADD.FTZ R11, -R3, -RZ ;  /* 0x800000ff030b7221 */ /* 0x000fe20000010100 */
[----:B------:R-:W-:-:S03]  /*05c0*/  IMAD.IADD R6, R6, 0x1, R9 ;  /* 0x0000000106067824 */ /* 0x000fc600078e0209 */
[----:B0-----:R-:W-:-:S04]  /*05d0*/  FFMA R13, R8, R11, 1 ;  /* 0x3f800000080d7423 */ /* 0x001fc8000000000b */
[----:B------:R-:W-:-:S04]  /*05e0*/  FFMA R10, R8, R13, R8 ;  /* 0x0000000d080a7223 */ /* 0x000fc80000000008 */
[----:B------:R-:W-:-:S04]  /*05f0*/  FFMA R7, R0, R10, RZ ;  /* 0x0000000a00077223 */ /* 0x000fc800000000ff */
[----:B------:R-:W-:-:S04]  /*0600*/  FFMA R8, R11, R7, R0 ;  /* 0x000000070b087223 */ /* 0x000fc80000000000 */
[----:B------:R-:W-:-:S04]  /*0610*/  FFMA R7, R10, R8, R7 ;  /* 0x000000080a077223 */ /* 0x000fc80000000007 */
[----:B------:R-:W-:-:S04]  /*0620*/  FFMA R8, R11, R7, R0 ;  /* 0x000000070b087223 */ /* 0x000fc80000000000 */
[----:B------:R-:W-:-:S05]  /*0630*/  FFMA R0, R10, R8, R7 ;  /* 0x000000080a007223 */ /* 0x000fca0000000007 */
[----:B------:R-:W-:-:S04]  /*0640*/  SHF.R.U32.HI R3, RZ, 0x17, R0 ;  /* 0x00000017ff037819 */ /* 0x000fc80000011600 */
[----:B------:R-:W-:-:S05]  /*0650*/  LOP3.LUT R3, R3, 0xff, RZ, 0xc0, !PT ;  /* 0x000000ff03037812 */ /* 0x000fca00078ec0ff */
[----:B------:R-:W-:-:S04]  /*0660*/  IMAD.IADD R9, R3, 0x1, R6 ;  /* 0x0000000103097824 */ /* 0x000fc800078e0206 */
[----:B------:R-:W-:-:S05]  /*0670*/  VIADD R3, R9, 0xffffffff ;  /* 0xffffffff09037836 */ /* 0x000fca0000000000 */
[----:B------:R-:W-:-:S13]  /*0680*/  ISETP.GE.U32.AND P0, PT, R3, 0xfe, PT ;  /* 0x000000fe0300780c */ /* 0x000fda0003f06070 */
[----:B------:R-:W-:Y:S05]  /*0690*/  @!P0 BRA `(.L_x_9) ;  /* 0x0000000000808947 */ /* 0x000fea0003800000 */
[----:B------:R-:W-:-:S13]  /*06a0*/  ISETP.GT.AND P0, PT, R9, 0xfe, PT ;  /* 0x000000fe0900780c */ /* 0x000fda0003f04270 */
[----:B------:R-:W-:Y:S05]  /*06b0*/  @P0 BRA `(.L_x_10) ;  /* 0x00000000006c0947 */ /* 0x000fea0003800000 */
[----:B------:R-:W-:-:S13]  /*06c0*/  ISETP.GE.AND P0, PT, R9, 0x1, PT ;  /* 0x000000010900780c */ /* 0x000fda0003f06270 */
[----:B------:R-:W-:Y:S05]  /*06d0*/  @P0 BRA `(.L_x_11) ;  /* 0x0000000000740947 */ /* 0x000fea0003800000 */
[----:B------:R-:W-:Y:S02]  /*06e0*/  ISETP.GE.AND P0, PT, R9, -0x18, PT ;  /* 0xffffffe80900780c */ /* 0x000fe40003f06270 */
[----:B------:R-:W-:-:S11]  /*06f0*/  LOP3.LUT R0, R0, 0x80000000, RZ, 0xc0, !PT ;  /* 0x8000000000007812 */ /* 0x000fd600078ec0ff */
[----:B------:R-:W-:Y:S05]  /*0700*/  @!P0 BRA `(.L_x_11) ;  /* 0x0000000000688947 */ /* 0x000fea0003800000 */
[CCC-:B------:R-:W-:Y:S01]  /*0710*/  FFMA.RZ R3, R10.reuse, R8.reuse, R7.reuse ;  /* 0x000000080a037223 */ /* 0x1c0fe2000000c007 */
[CCC-:B------:R-:W-:Y:S01]  /*0720*/  FFMA.RM R6, R10.reuse, R8.reuse, R7.reuse ;  /* 0x000000080a067223 */ /* 0x1c0fe20000004007 */
[C---:B------:R-:W-:Y:S02]  /*0730*/  ISETP.NE.AND P2, PT, R9.reuse, RZ, PT ;  /* 0x000000ff0900720c */ /* 0x040fe40003f45270 */
[----:B------:R-:W-:Y:S02]  /*0740*/  ISETP.NE.AND P1, PT, R9, RZ, PT ;  /* 0x000000ff0900720c */ /* 0x000fe40003f25270 */
[----:B------:R-:W-:Y:S01]  /*0750*/  LOP3.LUT R5, R3, 0x7fffff, RZ, 0xc0, !PT ;  /* 0x007fffff03057812 */ /* 0x000fe200078ec0ff */
[----:B------:R-:W-:Y:S01]  /*0760*/  FFMA.RP R3, R10, R8, R7 ;  /* 0x000000080a037223 */ /* 0x000fe20000008007 */
[----:B------:R-:W-:Y:S02]  /*0770*/  VIADD R8, R9, 0x20 ;  /* 0x0000002009087836 */ /* 0x000fe40000000000 */
[----:B------:R-:W-:Y:S01]  /*0780*/  LOP3.LUT R5, R5, 0x800000, RZ, 0xfc, !PT ;  /* 0x0080000005057812 */ /* 0x000fe200078efcff */
[----:B------:R-:W-:Y:S01]  /*0790*/  IMAD.MOV R7, RZ, RZ, -R9 ;  /* 0x000000ffff077224 */ /* 0x000fe200078e0a09 */
[----:B------:R-:W-:-:S02]  /*07a0*/  FSETP.NEU.FTZ.AND P0, PT, R3, R6, PT ;  /* 0x000000060300720b */ /* 0x000fc40003f1d000 */
[----:B------:R-:W-:Y:S02]  /*07b0*/  SHF.L.U32 R8, R5, R8, RZ ;  /* 0x0000000805087219 */ /* 0x000fe400000006ff */
[----:B------:R-:W-:Y:S02]  /*07c0*/  SEL R6, R7, RZ, P2 ;  /* 0x000000ff07067207 */ /* 0x000fe40001000000 */
[----:B------:R-:W-:Y:S02]  /*07d0*/  ISETP.NE.AND P1, PT, R8, RZ, P1 ;  /* 0x000000ff0800720c */ /* 0x000fe40000f25270 */
[----:B------:R-:W-:Y:S02]  /*07e0*/  SHF.R.U32.HI R6, RZ, R6, R5 ;  /* 0x00000006ff067219 */ /* 0x000fe40000011605 */
[----:B------:R-:W-:Y:S02]  /*07f0*/  PLOP3.LUT P0, PT, P0, P1, PT, 0xf8, 0x8f ;  /* 0x00000000008f781c */ /* 0x000fe40000703f70 */
[----:B------:R-:W-:-:S02]  /*0800*/  SHF.R.U32.HI R8, RZ, 0x1, R6 ;  /* 0x00000001ff087819 */ /* 0x000fc40000011606 */
[----:B------:R-:W-:-:S04]  /*0810*/  SEL R3, RZ, 0x1, !P0 ;  /* 0x00000001ff037807 */ /* 0x000fc80004000000 */
[----:B------:R-:W-:-:S04]  /*0820*/  LOP3.LUT R3, R3, 0x1, R8, 0xf8, !PT ;  /* 0x0000000103037812 */ /* 0x000fc800078ef808 */
[----:B------:R-:W-:-:S05]  /*0830*/  LOP3.LUT R3, R3, R6, RZ, 0xc0, !PT ;  /* 0x0000000603037212 */ /* 0x000fca00078ec0ff */
[----:B------:R-:W-:-:S05]  /*0840*/  IMAD.IADD R3, R8, 0x1, R3 ;  /* 0x0000000108037824 */ /* 0x000fca00078e0203 */
[----:B------:R-:W-:Y:S01]  /*0850*/  LOP3.LUT R0, R3, R0, RZ, 0xfc, !PT ;  /* 0x0000000003007212 */ /* 0x000fe200078efcff */
[----:B------:R-:W-:Y:S06]  /*0860*/  BRA `(.L_x_11) ;  /* 0x0000000000107947 */ /* 0x000fec0003800000 */
.L_x_10:
[----:B------:R-:W-:-:S04]  /*0870*/  LOP3.LUT R0, R0, 0x80000000, RZ, 0xc0, !PT ;  /* 0x8000000000007812 */ /* 0x000fc800078ec0ff */
[----:B------:R-:W-:Y:S01]  /*0880*/  LOP3.LUT R0, R0, 0x7f800000, RZ, 0xfc, !PT ;  /* 0x7f80000000007812 */ /* 0x000fe200078efcff */
[----:B------:R-:W-:Y:S06]  /*0890*/  BRA `(.L_x_11) ;  /* 0x0000000000047947 */ /* 0x000fec0003800000 */
.L_x_9:
[----:B------:R-:W-:-:S07]  /*08a0*/  IMAD R0, R6, 0x800000, R0 ;  /* 0x0080000006007824 */ /* 0x000fce00078e0200 */
.L_x_11:
[----:B------:R-:W-:Y:S05]  /*08b0*/  BSYNC.RECONVERGENT B2 ;  /* 0x0000000000027941 */ /* 0x000fea0003800200 */
.L_x_8:
[----:B------:R-:W-:Y:S05]  /*08c0*/  BRA `(.L_x_12) ;  /* 0x0000000000207947 */ /* 0x000fea0003800000 */
.L_x_7:
[----:B------:R-:W-:-:S04]  /*08d0*/  LOP3.LUT R0, R8, 0x80000000, R7, 0x48, !PT ;  /* 0x8000000008007812 */ /* 0x000fc800078e4807 */
[----:B------:R-:W-:Y:S01]  /*08e0*/  LOP3.LUT R0, R0, 0x7f800000, RZ, 0xfc, !PT ;  /* 0x7f80000000007812 */ /* 0x000fe200078efcff */
[----:B------:R-:W-:Y:S06]  /*08f0*/  BRA `(.L_x_12) ;  /* 0x0000000000147947 */ /* 0x000fec0003800000 */
.L_x_6:
[----:B------:R-:W-:Y:S01]  /*0900*/  LOP3.LUT R0, R8, 0x80000000, R7, 0x48, !PT ;  /* 0x8000000008007812 */ /* 0x000fe200078e4807 */
[----:B------:R-:W-:Y:S06]  /*0910*/  BRA `(.L_x_12) ;  /* 0x00000000000c7947 */ /* 0x000fec0003800000 */
.L_x_5:
[----:B------:R-:W0:Y:S01]  /*0920*/  MUFU.RSQ R0, -QNAN ;  /* 0xffc0000000007908 */ /* 0x000e220000001400 */
[----:B------:R-:W-:Y:S05]  /*0930*/  BRA `(.L_x_12) ;  /* 0x0000000000047947 */ /* 0x000fea0003800000 */
.L_x_4:
[----:B------:R-:W-:-:S07]  /*0940*/  FADD.FTZ R0, R0, R3 ;  /* 0x0000000300007221 */ /* 0x000fce0000010000 */
.L_x_12:
[----:B------:R-:W-:Y:S05]  /*0950*/  BSYNC.RECONVERGENT B1 ;  /* 0x0000000000017941 */ /* 0x000fea0003800200 */
.L_x_2:
[----:B------:R-:W-:-:S04]  /*0960*/  IMAD.MOV.U32 R5, RZ, RZ, 0x0 ;  /* 0x00000000ff057424 */ /* 0x000fc800078e00ff */
[----:B0-----:R-:W-:Y:S05]  /*0970*/  RET.REL.NODEC R4 `(_Z8updYCudaPfS_S_S_i) ;  /* 0xfffffff404a07950 */ /* 0x001fea0003c3ffff */
.L_x_13:
[----:B------:R-:W-:-:S00]  /*0980*/  BRA `(.L_x_13) ;  /* 0xfffffffc00fc7947 */ /* 0x000fc0000383ffff */
[----:B------:R-:W-:-:S00]  /*0990*/  NOP ;  /* 0x0000000000007918 */ /* 0x000fc00000000000 */
        /* <DEDUP_REMOVED lines=14> */
.L_x_80:


//--------------------- .text._Z11compareCudaPfS_Pii --------------------------
	.section	.text._Z11compareCudaPfS_Pii,"ax",@progbits
	.align	128
        .global         _Z11compareCudaPfS_Pii
        .type           _Z11compareCudaPfS_Pii,@function
        .size           _Z11compareCudaPfS_Pii,(.L_x_82 - _Z11compareCudaPfS_Pii)
        .other          _Z11compareCudaPfS_Pii,@"STO_CUDA_ENTRY STV_DEFAULT"
_Z11compareCudaPfS_Pii:
.text._Z11compareCudaPfS_Pii:
        /* <DEDUP_REMOVED lines=23> */
[----:B0-----:R-:W-:-:S06]  /*0170*/  IMAD.WIDE R4, R7, 0x4, R4 ;  /* 0x0000000407047825 */ /* 0x001fcc00078e0204 */
[----:B-1----:R-:W3:Y:S01]  /*0180*/  LDG.E R4, desc[UR4][R4.64] ;  /* 0x0000000404047981 */ /* 0x002ee2000c1e1900 */
[----:B--2---:R-:W-:-:S06]  /*0190*/  IMAD.WIDE R2, R7, 0x4, R2 ;  /* 0x0000000407027825 */ /* 0x004fcc00078e0202 */
[----:B------:R-:W2:Y:S01]  /*01a0*/  LDG.E R2, desc[UR4][R2.64] ;  /* 0x0000000402027981 */ /* 0x000ea2000c1e1900 */
[----:B---3--:R-:W-:-:S05]  /*01b0*/  FMUL R0, R4, 7 ;  /* 0x40e0000004007820 */ /* 0x008fca0000400000 */
[----:B------:R-:W-:-:S05]  /*01c0*/  FMNMX R7, R0, 100000, !PT ;  /* 0x47c3500000077809 */ /* 0x000fca0007800000 */
[----:B------:R-:W-:-:S05]  /*01d0*/  FADD R7, R4, R7 ;  /* 0x0000000704077221 */ /* 0x000fca0000000000 */
[----:B--2---:R-:W-:-:S13]  /*01e0*/  FSETP.GT.AND P0, PT, R2, R7, PT ;  /* 0x000000070200720b */ /* 0x004fda0003f04000 */
[----:B------:R-:W-:Y:S05]  /*01f0*/  @!P0 EXIT ;  /* 0x000000000000894d */ /* 0x000fea0003800000 */
[----:B------:R-:W0:Y:S02]  /*0200*/  LDC.64 R2, c[0x0][0x390] ;  /* 0x0000e400ff027b82 */ /* 0x000e240000000a00 */
[----:B0-----:R-:W-:Y:S01]  /*0210*/  STG.E desc[UR4][R2.64], RZ ;  /* 0x000000ff02007986 */ /* 0x001fe2000c101904 */
[----:B------:R-:W-:Y:S05]  /*0220*/  EXIT ;  /* 0x000000000000794d */ /* 0x000fea0003800000 */
.L_x_14:
        /* <DEDUP_REMOVED lines=13> */
.L_x_82:


//--------------------- .text._Z15diagonalAddCudaPfS_i --------------------------
	.section	.text._Z15diagonalAddCudaPfS_i,"ax",@progbits
	.align	128
        .global         _Z15diagonalAddCudaPfS_i
        .type           _Z15diagonalAddCudaPfS_i,@function
        .size           _Z15diagonalAddCudaPfS_i,(.L_x_83 - _Z15diagonalAddCudaPfS_i)
        .other          _Z15diagonalAddCudaPfS_i,@"STO_CUDA_ENTRY STV_DEFAULT"
_Z15diagonalAddCudaPfS_i:
.text._Z15diagonalAddCudaPfS_i:
        /* <DEDUP_REMOVED lines=12> */
[----:B---3--:R-:W-:Y:S01]  /*00c0*/  UIMAD UR4, UR4, UR6, UR7 ;  /* 0x00000006040472a4 */ /* 0x008fe2000f8e0207 */
[----:B------:R-:W3:Y:S03]  /*00d0*/  LDCU UR6, c[0x0][0x390] ;  /* 0x00007200ff0677ac */ /* 0x000ee60008000800 */
[----:B-1----:R-:W-:-:S06]  /*00e0*/  UIMAD UR4, UR4, UR5, UR8 ;  /* 0x00000005040472a4 */ /* 0x002fcc000f8e0208 */
[----:B0-----:R-:W-:-:S04]  /*00f0*/  IMAD R0, R5, UR4, R0 ;  /* 0x0000000405007c24 */ /* 0x001fc8000f8e0200 */
[----:B--2---:R-:W-:-:S04]  /*0100*/  IMAD R0, R0, UR10, R3 ;  /* 0x0000000a00007c24 */ /* 0x004fc8000f8e0203 */
[----:B----4-:R-:W-:-:S05]  /*0110*/  IMAD R7, R0, UR9, R7 ;  /* 0x0000000900077c24 */ /* 0x010fca000f8e0207 */
[----:B---3--:R-:W-:-:S13]  /*0120*/  ISETP.GE.AND P0, PT, R7, UR6, PT ;  /* 0x0000000607007c0c */ /* 0x008fda000bf06270 */
[----:B------:R-:W-:Y:S05]  /*0130*/  @P0 EXIT ;  /* 0x000000000000094d */ /* 0x000fea0003800000 */
[----:B------:R-:W0:Y:S01]  /*0140*/  LDC.64 R2, c[0x0][0x388] ;  /* 0x0000e200ff027b82 */ /* 0x000e220000000a00 */
[----:B------:R-:W1:Y:S07]  /*0150*/  LDCU.64 UR4, c[0x0][0x358] ;  /* 0x00006b00ff0477ac */ /* 0x000e6e0008000a00 */
[----:B------:R-:W2:Y:S01]  /*0160*/  LDC.64 R4, c[0x0][0x380] ;  /* 0x0000e000ff047b82 */ /* 0x000ea20000000a00 */
[----:B0-----:R-:W-:-:S06]  /*0170*/  IMAD.WIDE R2, R7, 0x4, R2 ;  /* 0x0000000407027825 */ /* 0x001fcc00078e0202 */
[----:B-1----:R-:W3:Y:S01]  /*0180*/  LDG.E R2, desc[UR4][R2.64] ;  /* 0x0000000402027981 */ /* 0x002ee2000c1e1900 */
[----:B------:R-:W-:-:S04]  /*0190*/  IMAD R7, R7, UR6, R7 ;  /* 0x0000000607077c24 */ /* 0x000fc8000f8e0207 */
[----:B--2---:R-:W-:Y:S01]  /*01a0*/  IMAD.WIDE R4, R7, 0x4, R4 ;  /* 0x0000000407047825 */ /* 0x004fe200078e0204 */
[----:B---3--:R-:W-:-:S05]  /*01b0*/  FMNMX R7, R2, 5, !PT ;  /* 0x40a0000002077809 */ /* 0x008fca0007800000 */
[----:B------:R-:W-:Y:S01]  /*01c0*/  STG.E desc[UR4][R4.64], R7 ;  /* 0x0000000704007986 */ /* 0x000fe2000c101904 */
[----:B------:R-:W-:Y:S05]  /*01d0*/  EXIT ;  /* 0x000000000000794d */ /* 0x000fea0003800000 */
.L_x_15:
        /* <DEDUP_REMOVED lines=10> */
.L_x_83:


//--------------------- .text._Z13matrixNegCudaPfS_ii --------------------------
	.section	.text._Z13matrixNegCudaPfS_ii,"ax",@progbits
	.align	128
        .global         _Z13matrixNegCudaPfS_ii
        .type           _Z13matrixNegCudaPfS_ii,@function
        .size           _Z13matrixNegCudaPfS_ii,(.L_x_84 - _Z13matrixNegCudaPfS_ii)
        .other          _Z13matrixNegCudaPfS_ii,@"STO_CUDA_ENTRY STV_DEFAULT"
_Z13matrixNegCudaPfS_ii:
.text._Z13matrixNegCudaPfS_ii:
        /* <DEDUP_REMOVED lines=10> */
[----:B------:R-:W1:Y:S01]  /*00a0*/  S2UR UR8, SR_CTAID.X ;  /* 0x00000000000879c3 */ /* 0x000e620000002500 */
[----:B------:R-:W5:Y:S07]  /*00b0*/  LDCU.64 UR10, c[0x0][0x390] ;  /* 0x00007200ff0a77ac */ /* 0x000f6e0008000a00 */
[----:B------:R-:W0:Y:S01]  /*00c0*/  LDC R5, c[0x0][0x368] ;  /* 0x0000da00ff057b82 */ /* 0x000e220000000800 */
[----:B---3--:R-:W-:-:S04]  /*00d0*/  UIMAD UR4, UR4, UR6, UR7 ;  /* 0x00000006040472a4 */ /* 0x008fc8000f8e0207 */
[----:B-1----:R-:W-:-:S06]  /*00e0*/  UIMAD UR4, UR4, UR5, UR8 ;  /* 0x00000005040472a4 */ /* 0x002fcc000f8e0208 */
[----:B0-----:R-:W-:Y:S01]  /*00f0*/  IMAD R0, R5, UR4, R0 ;  /* 0x0000000405007c24 */ /* 0x001fe2000f8e0200 */
[----:B-----5:R-:W-:-:S03]  /*0100*/  UIMAD UR4, UR11, UR10, URZ ;  /* 0x0000000a0b0472a4 */ /* 0x020fc6000f8e02ff */
[----:B--2---:R-:W-:-:S04]  /*0110*/  IMAD R0, R0, UR12, R3 ;  /* 0x0000000c00007c24 */ /* 0x004fc8000f8e0203 */
[----:B----4-:R-:W-:-:S05]  /*0120*/  IMAD R7, R0, UR9, R7 ;  /* 0x0000000900077c24 */ /* 0x010fca000f8e0207 */
[----:B------:R-:W-:-:S13]  /*0130*/  ISETP.GE.AND P0, PT, R7, UR4, PT ;  /* 0x0000000407007c0c */ /* 0x000fda000bf06270 */
[----:B------:R-:W-:Y:S05]  /*0140*/  @P0 EXIT ;  /* 0x000000000000094d */ /* 0x000fea0003800000 */
[----:B------:R-:W0:Y:S01]  /*0150*/  LDC.64 R2, c[0x0][0x388] ;  /* 0x0000e200ff027b82 */ /* 0x000e220000000a00 */
[----:B------:R-:W1:Y:S07]  /*0160*/  LDCU.64 UR4, c[0x0][0x358] ;  /* 0x00006b00ff0477ac */ /* 0x000e6e0008000a00 */
[----:B------:R-:W2:Y:S01]  /*0170*/  LDC.64 R4, c[0x0][0x380] ;  /* 0x0000e000ff047b82 */ /* 0x000ea20000000a00 */
[----:B0-----:R-:W-:-:S06]  /*0180*/  IMAD.WIDE R2, R7, 0x4, R2 ;  /* 0x0000000407027825 */ /* 0x001fcc00078e0202 */
[----:B-1----:R-:W3:Y:S01]  /*0190*/  LDG.E R2, desc[UR4][R2.64] ;  /* 0x0000000402027981 */ /* 0x002ee2000c1e1900 */
[----:B--2---:R-:W-:Y:S01]  /*01a0*/  IMAD.WIDE R4, R7, 0x4, R4 ;  /* 0x0000000407047825 */ /* 0x004fe200078e0204 */
[----:B---3--:R-:W-:-:S05]  /*01b0*/  FMNMX R7, RZ, -R2, !PT ;  /* 0x80000002ff077209 */ /* 0x008fca0007800000 */
[----:B------:R-:W-:Y:S01]  /*01c0*/  STG.E desc[UR4][R4.64], R7 ;  /* 0x0000000704007986 */ /* 0x000fe2000c101904 */
[----:B------:R-:W-:Y:S05]  /*01d0*/  EXIT ;  /* 0x000000000000794d */ /* 0x000fea0003800000 */
.L_x_16:
        /* <DEDUP_REMOVED lines=10> */
.L_x_84:


//--------------------- .text._Z13matrixPosCudaPfS_ii --------------------------
	.section	.text._Z13matrixPosCudaPfS_ii,"ax",@progbits
	.align	128
        .global         _Z13matrixPosCudaPfS_ii
        .type           _Z13matrixPosCudaPfS_ii,@function
        .size           _Z13matrixPosCudaPfS_ii,(.L_x_85 - _Z13matrixPosCudaPfS_ii)
        .other          _Z13matrixPosCudaPfS_ii,@"STO_CUDA_ENTRY STV_DEFAULT"
_Z13matrixPosCudaPfS_ii:
.text._Z13matrixPosCudaPfS_ii:
        /* <DEDUP_REMOVED lines=27> */
[----:B---3--:R-:W-:-:S05]  /*01b0*/  FMNMX R7, RZ, R2, !PT ;  /* 0x00000002ff077209 */ /* 0x008fca0007800000 */
[----:B------:R-:W-:Y:S01]  /*01c0*/  STG.E desc[UR4][R4.64], R7 ;  /* 0x0000000704007986 */ /* 0x000fe2000c101904 */
[----:B------:R-:W-:Y:S05]  /*01d0*/  EXIT ;  /* 0x000000000000794d */ /* 0x000fea0003800000 */
.L_x_17:
        /* <DEDUP_REMOVED lines=10> */
.L_x_85:


//--------------------- .text._Z16negateMatrixCudaPfii --------------------------
	.section	.text._Z16negateMatrixCudaPfii,"ax",@progbits
	.align	128
        .global         _Z16negateMatrixCudaPfii
        .type           _Z16negateMatrixCudaPfii,@function
        .size           _Z16negateMatrixCudaPfii,(.L_x_86 - _Z16negateMatrixCudaPfii)
        .other          _Z16negateMatrixCudaPfii,@"STO_CUDA_ENTRY STV_DEFAULT"
_Z16negateMatrixCudaPfii:
.text._Z16negateMatrixCudaPfii:
        /* <DEDUP_REMOVED lines=22> */
[----:B------:R-:W1:Y:S01]  /*0160*/  LDCU.64 UR4, c[0x0][0x358] ;  /* 0x00006b00ff0477ac */ /* 0x000e620008000a00 */
[----:B0-----:R-:W-:-:S05]  /*0170*/  IMAD.WIDE R2, R5, 0x4, R2 ;  /* 0x0000000405027825 */ /* 0x001fca00078e0202 */
[----:B-1----:R-:W2:Y:S02]  /*0180*/  LDG.E R0, desc[UR4][R2.64] ;  /* 0x0000000402007981 */ /* 0x002ea4000c1e1900 */
[----:B--2---:R-:W-:-:S05]  /*0190*/  FADD R5, -R0, -RZ ;  /* 0x800000ff00057221 */ /* 0x004fca0000000100 */
[----:B------:R-:W-:Y:S01]  /*01a0*/  STG.E desc[UR4][R2.64], R5 ;  /* 0x0000000502007986 */ /* 0x000fe2000c101904 */
[----:B------:R-:W-:Y:S05]  /*01b0*/  EXIT ;  /* 0x000000000000794d */ /* 0x000fea0003800000 */
.L_x_18:
        /* <DEDUP_REMOVED lines=12> */
.L_x_86:


//--------------------- .text._Z13matrixAddCudaPfS_fii --------------------------
	.section	.text._Z13matrixAddCudaPfS_fii,"ax",@progbits
	.align	128
        .global         _Z13matrixAddCudaPfS_fii
        .type           _Z13matrixAddCudaPfS_fii,@function
        .size           _Z13matrixAddCudaPfS_fii,(.L_x_87 - _Z13matrixAddCudaPfS_fii)
        .other          _Z13matrixAddCudaPfS_fii,@"STO_CUDA_ENTRY STV_DEFAULT"
_Z13matrixAddCudaPfS_fii:
.text._Z13matrixAddCudaPfS_fii:
        /* <DEDUP_REMOVED lines=11> */
[----:B------:R-:W5:Y:S01]  /*00b0*/  LDCU UR9, c[0x0][0x398] ;  /* 0x00007300ff0977ac */ /* 0x000f620008000800 */
[----:B------:R-:W5:Y:S06]  /*00c0*/  LDCU UR10, c[0x0][0x394] ;  /* 0x00007280ff0a77ac */ /* 0x000f6c0008000800 */
        /* <DEDUP_REMOVED lines=11> */
[----:B------:R-:W2:Y:S06]  /*0180*/  LDCU UR6, c[0x0][0x390] ;  /* 0x00007200ff0677ac */ /* 0x000eac0008000800 */
[----:B------:R-:W3:Y:S01]  /*0190*/  LDC.64 R4, c[0x0][0x380] ;  /* 0x0000e000ff047b82 */ /* 0x000ee20000000a00 */
[----:B0-----:R-:W-:-:S06]  /*01a0*/  IMAD.WIDE R2, R7, 0x4, R2 ;  /* 0x0000000407027825 */ /* 0x001fcc00078e0202 */
[----:B-1----:R-:W2:Y:S01]  /*01b0*/  LDG.E R2, desc[UR4][R2.64] ;  /* 0x0000000402027981 */ /* 0x002ea2000c1e1900 */
[----:B---3--:R-:W-:-:S05]  /*01c0*/  IMAD.WIDE R4, R7, 0x4, R4 ;  /* 0x0000000407047825 */ /* 0x008fca00078e0204 */
[----:B------:R-:W2:Y:S02]  /*01d0*/  LDG.E R7, desc[UR4][R4.64] ;  /* 0x0000000404077981 */ /* 0x000ea4000c1e1900 */
[----:B--2---:R-:W-:-:S05]  /*01e0*/  FFMA R7, R2, UR6, R7 ;  /* 0x0000000602077c23 */ /* 0x004fca0008000007 */
[----:B------:R-:W-:Y:S01]  /*01f0*/  STG.E desc[UR4][R4.64], R7 ;  /* 0x0000000704007986 */ /* 0x000fe2000c101904 */
[----:B------:R-:W-:Y:S05]  /*0200*/  EXIT ;  /* 0x000000000000794d */ /* 0x000fea0003800000 */
.L_x_19:
        /* <DEDUP_REMOVED lines=15> */
.L_x_87:


//--------------------- .text._Z18matrixMultiplyCudaPfS_S_iii --------------------------
	.section	.text._Z18matrixMultiplyCudaPfS_S_iii,"ax",@progbits
	.align	128
        .global         _Z18matrixMultiplyCudaPfS_S_iii
        .type           _Z18matrixMultiplyCudaPfS_S_iii,@function
        .size           _Z18matrixMultiplyCudaPfS_S_iii,(.L_x_88 - _Z18matrixMultiplyCudaPfS_S_iii)
        .other          _Z18matrixMultiplyCudaPfS_S_iii,@"STO_CUDA_ENTRY STV_DEFAULT"
_Z18matrixMultiplyCudaPfS_S_iii:
.text._Z18matrixMultiplyCudaPfS_S_iii:
[----:B------:R-:W-:Y:S01]  /*0000*/  LDC R1, c[0x0][0x37c] ;  /* 0x0000df00ff017b82 */ /* 0x000fe20000000800 */
[----:B------:R-:W0:Y:S07]  /*0010*/  S2R R5, SR_TID.Y ;  /* 0x0000000000057919 */ /* 0x000e2e0000002200 */
[----:B------:R-:W1:Y:S01]  /*0020*/  LDC R14, c[0x0][0x360] ;  /* 0x0000d800ff0e7b82 */ /* 0x000e620000000800 */
[----:B------:R-:W2:Y:S01]  /*0030*/  LDCU UR6, c[0x0][0x398] ;  /* 0x00007300ff0677ac */ /* 0x000ea20008000800 */
[----:B------:R-:W1:Y:S06]  /*0040*/  S2R R3, SR_TID.X ;  /* 0x0000000000037919 */ /* 0x000e6c0000002100 */
[----:B------:R-:W0:Y:S08]  /*0050*/  S2UR UR5, SR_CTAID.Y ;  /* 0x00000000000579c3 */ /* 0x000e300000002600 */
[----:B------:R-:W0:Y:S08]  /*0060*/  LDC R0, c[0x0][0x364] ;  /* 0x0000d900ff007b82 */ /* 0x000e300000000800 */
[----:B------:R-:W1:Y:S08]  /*0070*/  S2UR UR4, SR_CTAID.X ;  /* 0x00000000000479c3 */ /* 0x000e700000002500 */
[----:B------:R-:W3:Y:S01]  /*0080*/  LDC R15, c[0x0][0x3a0] ;  /* 0x0000e800ff0f7b82 */ /* 0x000ee20000000800 */
[----:B0-----:R-:W-:-:S02]  /*0090*/  IMAD R0, R0, UR5, R5 ;  /* 0x0000000500007c24 */ /* 0x001fc4000f8e0205 */
[----:B-1----:R-:W-:-:S03]  /*00a0*/  IMAD R14, R14, UR4, R3 ;  /* 0x000000040e0e7c24 */ /* 0x002fc6000f8e0203 */
[----:B---3--:R-:W-:-:S04]  /*00b0*/  ISETP.GE.AND P0, PT, R0, R15, PT ;  /* 0x0000000f0000720c */ /* 0x008fc80003f06270 */
[----:B--2---:R-:W-:-:S13]  /*00c0*/  ISETP.GE.OR P0, PT, R14, UR6, P0 ;  /* 0x000000060e007c0c */ /* 0x004fda0008706670 */
[----:B------:R-:W-:Y:S05]  /*00d0*/  @P0 EXIT ;  /* 0x000000000000094d */ /* 0x000fea0003800000 */
[----:B------:R-:W0:Y:S01]  /*00e0*/  LDC R17, c[0x0][0x39c] ;  /* 0x0000e700ff117b82 */ /* 0x000e220000000800 */
[----:B------:R-:W1:Y:S01]  /*00f0*/  LDCU.64 UR6, c[0x0][0x358] ;  /* 0x00006b00ff0677ac */ /* 0x000e620008000a00 */
[----:B------:R-:W-:Y:S01]  /*0100*/  HFMA2 R26, -RZ, RZ, 0, 0 ;  /* 0x00000000ff1a7431 */ /* 0x000fe200000001ff */
[----:B0-----:R-:W-:-:S13]  /*0110*/  ISETP.GE.AND P0, PT, R17, 0x1, PT ;  /* 0x000000011100780c */ /* 0x001fda0003f06270 */
[----:B-1----:R-:W-:Y:S05]  /*0120*/  @!P0 BRA `(.L_x_20) ;  /* 0x0000000400b88947 */ /* 0x002fea0003800000 */
[C---:B------:R-:W-:Y:S01]  /*0130*/  ISETP.GE.U32.AND P1, PT, R17.reuse, 0x8, PT ;  /* 0x000000081100780c */ /* 0x040fe20003f26070 */
[----:B------:R-:W-:Y:S01]  /*0140*/  IMAD R18, R14, R17, RZ ;  /* 0x000000110e127224 */ /* 0x000fe200078e02ff */
[----:B------:R-:W-:Y:S02]  /*0150*/  LOP3.LUT R25, R17, 0x7, RZ, 0xc0, !PT ;  /* 0x0000000711197812 */ /* 0x000fe400078ec0ff */
[----:B------:R-:W-:Y:S02]  /*0160*/  MOV R26, RZ ;  /* 0x000000ff001a7202 */ /* 0x000fe40000000f00 */
[----:B------:R-:W-:Y:S02]  /*0170*/  ISETP.NE.AND P0, PT, R25, RZ, PT ;  /* 0x000000ff1900720c */ /* 0x000fe40003f05270 */
[----:B------:R-:W-:-:S05]  /*0180*/  MOV R19, RZ ;  /* 0x000000ff00137202 */ /* 0x000fca0000000f00 */
[----:B------:R-:W-:Y:S06]  /*0190*/  @!P1 BRA `(.L_x_21) ;  /* 0x0000000000c49947 */ /* 0x000fec0003800000 */
[----:B------:R-:W0:Y:S01]  /*01a0*/  LDCU.64 UR4, c[0x0][0x388] ;  /* 0x00007100ff0477ac */ /* 0x000e220008000a00 */
[----:B------:R-:W-:Y:S02]  /*01b0*/  LOP3.LUT R19, R17, 0x7ffffff8, RZ, 0xc0, !PT ;  /* 0x7ffffff811137812 */ /* 0x000fe400078ec0ff */
[----:B------:R-:W-:Y:S02]  /*01c0*/  MOV R26, RZ ;  /* 0x000000ff001a7202 */ /* 0x000fe40000000f00 */
[----:B------:R-:W-:Y:S02]  /*01d0*/  MOV R16, R18 ;  /* 0x0000001200107202 */ /* 0x000fe40000000f00 */
[----:B------:R-:W-:Y:S02]  /*01e0*/  MOV R22, R0 ;  /* 0x0000000000167202 */ /* 0x000fe40000000f00 */
[----:B------:R-:W-:Y:S01]  /*01f0*/  IADD3 R20, PT, PT, -R19, RZ, RZ ;  /* 0x000000ff13147210 */ /* 0x000fe20007ffe1ff */
[----:B0-----:R-:W-:-:S04]  /*0200*/  UIADD3 UR4, UP0, UPT, UR4, 0x10, URZ ;  /* 0x0000001004047890 */ /* 0x001fc8000ff1e0ff */
[----:B------:R-:W-:-:S12]  /*0210*/  UIADD3.X UR5, UPT, UPT, URZ, UR5, URZ, UP0, !UPT ;  /* 0x00000005ff057290 */ /* 0x000fd800087fe4ff */
.L_x_22:
[----:B------:R-:W0:Y:S01]  /*0220*/  LDC.64 R12, c[0x0][0x390] ;  /* 0x0000e400ff0c7b82 */ /* 0x000e220000000a00 */
[----:B------:R-:W-:Y:S02]  /*0230*/  MOV R2, UR4 ;  /* 0x0000000400027c02 */ /* 0x000fe40008000f00 */
[----:B------:R-:W-:-:S03]  /*0240*/  MOV R3, UR5 ;  /* 0x0000000500037c02 */ /* 0x000fc60008000f00 */
[----:B------:R-:W-:-:S05]  /*0250*/  IMAD.WIDE R2, R16, 0x4, R2 ;  /* 0x0000000410027825 */ /* 0x000fca00078e0202 */
[----:B------:R-:W2:Y:S04]  /*0260*/  LDG.E R21, desc[UR6][R2.64+-0x10] ;  /* 0xfffff00602157981 */ /* 0x000ea8000c1e1900 */
[----:B------:R-:W3:Y:S04]  /*0270*/  LDG.E R23, desc[UR6][R2.64+-0xc] ;  /* 0xfffff40602177981 */ /* 0x000ee8000c1e1900 */
[----:B------:R-:W4:Y:S01]  /*0280*/  LDG.E R29, desc[UR6][R2.64+-0x8] ;  /* 0xfffff806021d7981 */ /* 0x000f22000c1e1900 */
[----:B0-----:R-:W-:-:S05]  /*0290*/  IMAD.WIDE R12, R22, 0x4, R12 ;  /* 0x00000004160c7825 */ /* 0x001fca00078e020c */
[----:B------:R0:W2:Y:S01]  /*02a0*/  LDG.E R24, desc[UR6][R12.64] ;  /* 0x000000060c187981 */ /* 0x0000a2000c1e1900 */
[----:B------:R-:W-:-:S04]  /*02b0*/  IMAD.WIDE R10, R15, 0x4, R12 ;  /* 0x000000040f0a7825 */ /* 0x000fc800078e020c */
[C---:B------:R-:W-:Y:S02]  /*02c0*/  IMAD.WIDE R4, R15.reuse, 0x4, R10 ;  /* 0x000000040f047825 */ /* 0x040fe400078e020a */
[----:B------:R-:W3:Y:S02]  /*02d0*/  LDG.E R10, desc[UR6][R10.64] ;  /* 0x000000060a0a7981 */ /* 0x000ee4000c1e1900 */
[C---:B------:R-:W-:Y:S02]  /*02e0*/  IMAD.WIDE R6, R15.reuse, 0x4, R4 ;  /* 0x000000040f067825 */ /* 0x040fe400078e0204 */
[----:B------:R1:W4:Y:S02]  /*02f0*/  LDG.E R28, desc[UR6][R4.64] ;  /* 0x00000006041c7981 */ /* 0x000324000c1e1900 */
[C---:B------:R-:W-:Y:S02]  /*0300*/  IMAD.WIDE R8, R15.reuse, 0x4, R6 ;  /* 0x000000040f087825 */ /* 0x040fe400078e0206 */
[----:B------:R-:W5:Y:S02]  /*0310*/  LDG.E R6, desc[UR6][R6.64] ;  /* 0x0000000606067981 */ /* 0x000f64000c1e1900 */
[----:B0-----:R-:W-:-:S05]  /*0320*/  IMAD.WIDE R12, R15, 0x4, R8 ;  /* 0x000000040f0c7825 */ /* 0x001fca00078e0208 */
[----:B------:R-:W5:Y:S04]  /*0330*/  LDG.E R11, desc[UR6][R12.64] ;  /* 0x000000060c0b7981 */ /* 0x000f68000c1e1900 */
[----:B------:R-:W5:Y:S04]  /*0340*/  LDG.E R7, desc[UR6][R8.64] ;  /* 0x0000000608077981 */ /* 0x000f68000c1e1900 */
[----:B------:R-:W5:Y:S04]  /*0350*/  LDG.E R9, desc[UR6][R2.64+-0x4] ;  /* 0xfffffc0602097981 */ /* 0x000f68000c1e1900 */
[----:B------:R-:W5:Y:S01]  /*0360*/  LDG.E R8, desc[UR6][R2.64+0x8] ;  /* 0x0000080602087981 */ /* 0x000f62000c1e1900 */
[----:B--2---:R-:W-:Y:S01]  /*0370*/  FFMA R24, R21, R24, R26 ;  /* 0x0000001815187223 */ /* 0x004fe2000000001a */
[----:B------:R-:W-:-:S02]  /*0380*/  IMAD.WIDE R26, R15, 0x4, R12 ;  /* 0x000000040f1a7825 */ /* 0x000fc400078e020c */
[----:B------:R-:W2:Y:S04]  /*0390*/  LDG.E R21, desc[UR6][R2.64] ;  /* 0x0000000602157981 */ /* 0x000ea8000c1e1900 */
[----:B------:R-:W2:Y:S01]  /*03a0*/  LDG.E R12, desc[UR6][R2.64+0x4] ;  /* 0x00000406020c7981 */ /* 0x000ea2000c1e1900 */
[----:B-1----:R-:W-:-:S03]  /*03b0*/  IMAD.WIDE R4, R15, 0x4, R26 ;  /* 0x000000040f047825 */ /* 0x002fc600078e021a */
[----:B------:R-:W2:Y:S04]  /*03c0*/  LDG.E R13, desc[UR6][R2.64+0xc] ;  /* 0x00000c06020d7981 */ /* 0x000ea8000c1e1900 */
[----:B------:R-:W2:Y:S04]  /*03d0*/  LDG.E R4, desc[UR6][R4.64] ;  /* 0x0000000604047981 */ /* 0x000ea8000c1e1900 */
[----:B------:R-:W2:Y:S01]  /*03e0*/  LDG.E R3, desc[UR6][R26.64] ;  /* 0x000000061a037981 */ /* 0x000ea2000c1e1900 */
[----:B---3--:R-:W-:Y:S01]  /*03f0*/  FFMA R10, R23, R10, R24 ;  /* 0x0000000a170a7223 */ /* 0x008fe20000000018 */
[----:B------:R-:W-:-:S03]  /*0400*/  IADD3 R20, PT, PT, R20, 0x8, RZ ;  /* 0x0000000814147810 */ /* 0x000fc60007ffe0ff */
[----:B----4-:R-:W-:Y:S01]  /*0410*/  FFMA R10, R29, R28, R10 ;  /* 0x0000001c1d0a7223 */ /* 0x010fe2000000000a */
[----:B------:R-:W-:Y:S02]  /*0420*/  ISETP.NE.AND P1, PT, R20, RZ, PT ;  /* 0x000000ff1400720c */ /* 0x000fe40003f25270 */
[----:B------:R-:W-:Y:S01]  /*0430*/  LEA R22, R15, R22, 0x3 ;  /* 0x000000160f167211 */ /* 0x000fe200078e18ff */
[----:B-----5:R-:W-:Y:S01]  /*0440*/  FFMA R6, R9, R6, R10 ;  /* 0x0000000609067223 */ /* 0x020fe2000000000a */
[----:B------:R-:W-:-:S03]  /*0450*/  IADD3 R16, PT, PT, R16, 0x8, RZ ;  /* 0x0000000810107810 */ /* 0x000fc60007ffe0ff */
[----:B--2---:R-:W-:-:S04]  /*0460*/  FFMA R7, R21, R7, R6 ;  /* 0x0000000715077223 */ /* 0x004fc80000000006 */
[----:B------:R-:W-:-:S04]  /*0470*/  FFMA R7, R12, R11, R7 ;  /* 0x0000000b0c077223 */ /* 0x000fc80000000007 */
[----:B------:R-:W-:-:S04]  /*0480*/  FFMA R8, R8, R3, R7 ;  /* 0x0000000308087223 */ /* 0x000fc80000000007 */
[----:B------:R-:W-:Y:S01]  /*0490*/  FFMA R26, R13, R4, R8 ;  /* 0x000000040d1a7223 */ /* 0x000fe20000000008 */
[----:B------:R-:W-:Y:S06]  /*04a0*/  @P1 BRA `(.L_x_22) ;  /* 0xfffffffc005c1947 */ /* 0x000fec000383ffff */
.L_x_21:
[----:B------:R-:W-:Y:S05]  /*04b0*/  @!P0 BRA `(.L_x_20) ;  /* 0x0000000000d48947 */ /* 0x000fea0003800000 */
[----:B------:R-:W-:Y:S02]  /*04c0*/  ISETP.GE.U32.AND P0, PT, R25, 0x4, PT ;  /* 0x000000041900780c */ /* 0x000fe40003f06070 */
[----:B------:R-:W-:-:S04]  /*04d0*/  LOP3.LUT R16, R17, 0x3, RZ, 0xc0, !PT ;  /* 0x0000000311107812 */ /* 0x000fc800078ec0ff */
[----:B------:R-:W-:-:S07]  /*04e0*/  ISETP.NE.AND P1, PT, R16, RZ, PT ;  /* 0x000000ff1000720c */ /* 0x000fce0003f25270 */
[----:B------:R-:W-:Y:S06]  /*04f0*/  @!P0 BRA `(.L_x_23) ;  /* 0x0000000000588947 */ /* 0x000fec0003800000 */
[----:B------:R-:W0:Y:S01]  /*0500*/  LDC.64 R8, c[0x0][0x390] ;  /* 0x0000e400ff087b82 */ /* 0x000e220000000a00 */
[----:B------:R-:W-:Y:S01]  /*0510*/  IMAD R7, R19, R15, R0 ;  /* 0x0000000f13077224 */ /* 0x000fe200078e0200 */
[----:B------:R-:W-:-:S06]  /*0520*/  IADD3 R5, PT, PT, R18, R19, RZ ;  /* 0x0000001312057210 */ /* 0x000fcc0007ffe0ff */
[----:B------:R-:W1:Y:S01]  /*0530*/  LDC.64 R2, c[0x0][0x388] ;  /* 0x0000e200ff027b82 */ /* 0x000e620000000a00 */
[----:B0-----:R-:W-:-:S04]  /*0540*/  IMAD.WIDE R8, R7, 0x4, R8 ;  /* 0x0000000407087825 */ /* 0x001fc800078e0208 */
[----:B------:R-:W-:Y:S02]  /*0550*/  IMAD.WIDE R10, R15, 0x4, R8 ;  /* 0x000000040f0a7825 */ /* 0x000fe400078e0208 */
[----:B------:R-:W2:Y:S02]  /*0560*/  LDG.E R8, desc[UR6][R8.64] ;  /* 0x0000000608087981 */ /* 0x000ea4000c1e1900 */
[----:B-1----:R-:W-:-:S04]  /*0570*/  IMAD.WIDE R2, R5, 0x4, R2 ;  /* 0x0000000405027825 */ /* 0x002fc800078e0202 */
[C---:B------:R-:W-:Y:S01]  /*0580*/  IMAD.WIDE R4, R15.reuse, 0x4, R10 ;  /* 0x000000040f047825 */ /* 0x040fe200078e020a */
[----:B------:R-:W2:Y:S04]  /*0590*/  LDG.E R13, desc[UR6][R2.64] ;  /* 0x00000006020d7981 */ /* 0x000ea8000c1e1900 */
[----:B------:R-:W3:Y:S01]  /*05a0*/  LDG.E R10, desc[UR6][R10.64] ;  /* 0x000000060a0a7981 */ /* 0x000ee2000c1e1900 */
[----:B------:R-:W-:-:S03]  /*05b0*/  IMAD.WIDE R6, R15, 0x4, R4 ;  /* 0x000000040f067825 */ /* 0x000fc600078e0204 */
[----:B------:R-:W3:Y:S04]  /*05c0*/  LDG.E R12, desc[UR6][R2.64+0x4] ;  /* 0x00000406020c7981 */ /* 0x000ee8000c1e1900 */
[----:B------:R-:W4:Y:S04]  /*05d0*/  LDG.E R20, desc[UR6][R4.64] ;  /* 0x0000000604147981 */ /* 0x000f28000c1e1900 */
[----:B------:R-:W4:Y:S04]  /*05e0*/  LDG.E R21, desc[UR6][R2.64+0x8] ;  /* 0x0000080602157981 */ /* 0x000f28000c1e1900 */
[----:B------:R-:W5:Y:S04]  /*05f0*/  LDG.E R23, desc[UR6][R2.64+0xc] ;  /* 0x00000c0602177981 */ /* 0x000f68000c1e1900 */
[----:B------:R-:W5:Y:S01]  /*0600*/  LDG.E R6, desc[UR6][R6.64] ;  /* 0x0000000606067981 */ /* 0x000f62000c1e1900 */
[----:B------:R-:W-:Y:S01]  /*0610*/  IADD3 R19, PT, PT, R19, 0x4, RZ ;  /* 0x0000000413137810 */ /* 0x000fe20007ffe0ff */
[----:B--2---:R-:W-:-:S04]  /*0620*/  FFMA R13, R13, R8, R26 ;  /* 0x000000080d0d7223 */ /* 0x004fc8000000001a */
[----:B---3--:R-:W-:-:S04]  /*0630*/  FFMA R12, R12, R10, R13 ;  /* 0x0000000a0c0c7223 */ /* 0x008fc8000000000d */
[----:B----4-:R-:W-:-:S04]  /*0640*/  FFMA R12, R21, R20, R12 ;  /* 0x00000014150c7223 */ /* 0x010fc8000000000c */
[----:B-----5:R-:W-:-:S07]  /*0650*/  FFMA R26, R23, R6, R12 ;  /* 0x00000006171a7223 */ /* 0x020fce000000000c */
.L_x_23:
[----:B------:R-:W-:Y:S05]  /*0660*/  @!P1 BRA `(.L_x_20) ;  /* 0x0000000000689947 */ /* 0x000fea0003800000 */
[----:B------:R-:W-:Y:S02]  /*0670*/  ISETP.NE.AND P0, PT, R16, 0x1, PT ;  /* 0x000000011000780c */ /* 0x000fe40003f05270 */
[----:B------:R-:W-:-:S04]  /*0680*/  LOP3.LUT R17, R17, 0x1, RZ, 0xc0, !PT ;  /* 0x0000000111117812 */ /* 0x000fc800078ec0ff */
[----:B------:R-:W-:-:S07]  /*0690*/  ISETP.NE.U32.AND P1, PT, R17, 0x1, PT ;  /* 0x000000011100780c */ /* 0x000fce0003f25070 */
[----:B------:R-:W0:Y:S01]  /*06a0*/  @P0 LDC.64 R8, c[0x0][0x390] ;  /* 0x0000e400ff080b82 */ /* 0x000e220000000a00 */
[C---:B------:R-:W-:Y:S01]  /*06b0*/  @P0 IMAD R13, R19.reuse, R15, R0 ;  /* 0x0000000f130d0224 */ /* 0x040fe200078e0200 */
[----:B------:R-:W-:Y:S02]  /*06c0*/  @P0 IADD3 R11, PT, PT, R18, R19, RZ ;  /* 0x00000013120b0210 */ /* 0x000fe40007ffe0ff */
[----:B------:R-:W-:-:S04]  /*06d0*/  @P0 IADD3 R19, PT, PT, R19, 0x2, RZ ;  /* 0x0000000213130810 */ /* 0x000fc80007ffe0ff */
[----:B------:R-:W1:Y:S08]  /*06e0*/  @P0 LDC.64 R6, c[0x0][0x388] ;  /* 0x0000e200ff060b82 */ /* 0x000e700000000a00 */
[----:B------:R-:W2:Y:S08]  /*06f0*/  @!P1 LDC.64 R4, c[0x0][0x388] ;  /* 0x0000e200ff049b82 */ /* 0x000eb00000000a00 */
[----:B------:R-:W3:Y:S01]  /*0700*/  @!P1 LDC.64 R2, c[0x0][0x390] ;  /* 0x0000e400ff029b82 */ /* 0x000ee20000000a00 */
[----:B0-----:R-:W-:Y:S01]  /*0710*/  @P0 IMAD.WIDE R8, R13, 0x4, R8 ;  /* 0x000000040d080825 */ /* 0x001fe200078e0208 */
[----:B------:R-:W-:-:S03]  /*0720*/  @!P1 IADD3 R13, PT, PT, R18, R19, RZ ;  /* 0x00000013120d9210 */ /* 0x000fc60007ffe0ff */
[----:B------:R-:W-:Y:S01]  /*0730*/  @!P1 IMAD R19, R19, R15, R0 ;  /* 0x0000000f13139224 */ /* 0x000fe200078e0200 */
[----:B------:R-:W4:Y:S01]  /*0740*/  @P0 LDG.E R12, desc[UR6][R8.64] ;  /* 0x00000006080c0981 */ /* 0x000f22000c1e1900 */
[----:B-1----:R-:W-:-:S04]  /*0750*/  @P0 IMAD.WIDE R6, R11, 0x4, R6 ;  /* 0x000000040b060825 */ /* 0x002fc800078e0206 */
[----:B------:R-:W-:Y:S01]  /*0760*/  @P0 IMAD.WIDE R10, R15, 0x4, R8 ;  /* 0x000000040f0a0825 */ /* 0x000fe200078e0208 */
[----:B------:R-:W4:Y:S03]  /*0770*/  @P0 LDG.E R17, desc[UR6][R6.64] ;  /* 0x0000000606110981 */ /* 0x000f26000c1e1900 */
[----:B--2---:R-:W-:Y:S01]  /*0780*/  @!P1 IMAD.WIDE R4, R13, 0x4, R4 ;  /* 0x000000040d049825 */ /* 0x004fe200078e0204 */
[----:B------:R-:W2:Y:S04]  /*0790*/  @P0 LDG.E R21, desc[UR6][R6.64+0x4] ;  /* 0x0000040606150981 */ /* 0x000ea8000c1e1900 */
[----:B------:R-:W2:Y:S01]  /*07a0*/  @P0 LDG.E R10, desc[UR6][R10.64] ;  /* 0x000000060a0a0981 */ /* 0x000ea2000c1e1900 */
[----:B---3--:R-:W-:-:S03]  /*07b0*/  @!P1 IMAD.WIDE R2, R19, 0x4, R2 ;  /* 0x0000000413029825 */ /* 0x008fc600078e0202 */
[----:B------:R-:W3:Y:S04]  /*07c0*/  @!P1 LDG.E R5, desc[UR6][R4.64] ;  /* 0x0000000604059981 */ /* 0x000ee8000c1e1900 */
[----:B------:R-:W3:Y:S01]  /*07d0*/  @!P1 LDG.E R2, desc[UR6][R2.64] ;  /* 0x0000000602029981 */ /* 0x000ee2000c1e1900 */
[----:B----4-:R-:W-:-:S04]  /*07e0*/  @P0 FFMA R12, R17, R12, R26 ;  /* 0x0000000c110c0223 */ /* 0x010fc8000000001a */
[----:B--2---:R-:W-:-:S04]  /*07f0*/  @P0 FFMA R26, R21, R10, R12 ;  /* 0x0000000a151a0223 */ /* 0x004fc8000000000c */
[----:B---3--:R-:W-:-:S07]  /*0800*/  @!P1 FFMA R26, R5, R2, R26 ;  /* 0x00000002051a9223 */ /* 0x008fce000000001a */
.L_x_20:
[----:B------:R-:W0:Y:S01]  /*0810*/  LDC.64 R2, c[0x0][0x380] ;  /* 0x0000e000ff027b82 */ /* 0x000e220000000a00 */
[----:B------:R-:W-:-:S04]  /*0820*/  IMAD R15, R14, R15, R0 ;  /* 0x0000000f0e0f7224 */ /* 0x000fc800078e0200 */
[----:B0-----:R-:W-:-:S05]  /*0830*/  IMAD.WIDE R2, R15, 0x4, R2 ;  /* 0x000000040f027825 */ /* 0x001fca00078e0202 */
[----:B------:R-:W-:Y:S01]  /*0840*/  STG.E desc[UR6][R2.64], R26 ;  /* 0x0000001a02007986 */ /* 0x000fe2000c101906 */
[----:B------:R-:W-:Y:S05]  /*0850*/  EXIT ;  /* 0x000000000000794d */ /* 0x000fea0003800000 */
.L_x_24:
        /* <DEDUP_REMOVED lines=10> */
.L_x_88:


//--------------------- .text._Z13transposeCudaPfS_ii --------------------------
	.section	.text._Z13transposeCudaPfS_ii,"ax",@progbits
	.align	128
        .global         _Z13transposeCudaPfS_ii
        .type           _Z13transposeCudaPfS_ii,@function
        .size           _Z13transposeCudaPfS_ii,(.L_x_89 - _Z13transposeCudaPfS_ii)
        .other          _Z13transposeCudaPfS_ii,@"STO_CUDA_ENTRY STV_DEFAULT"
_Z13transposeCudaPfS_ii:
.text._Z13transposeCudaPfS_ii:
[----:B------:R-:W-:Y:S01]  /*0000*/  LDC R1, c[0x0][0x37c] ;  /* 0x0000df00ff017b82 */ /* 0x000fe20000000800 */
[----:B------:R-:W0:Y:S07]  /*0010*/  S2R R2, SR_TID.Y ;  /* 0x0000000000027919 */ /* 0x000e2e0000002200 */
[----:B------:R-:W1:Y:S01]  /*0020*/  LDC R0, c[0x0][0x360] ;  /* 0x0000d800ff007b82 */ /* 0x000e620000000800 */
[----:B------:R-:W2:Y:S01]  /*0030*/  LDCU.64 UR6, c[0x0][0x390] ;  /* 0x00007200ff0677ac */ /* 0x000ea20008000a00 */
[----:B------:R-:W1:Y:S06]  /*0040*/  S2R R3, SR_TID.X ;  /* 0x0000000000037919 */ /* 0x000e6c0000002100 */
[----:B------:R-:W0:Y:S08]  /*0050*/  S2UR UR5, SR_CTAID.Y ;  /* 0x00000000000579c3 */ /* 0x000e300000002600 */
[----:B------:R-:W0:Y:S08]  /*0060*/  LDC R7, c[0x0][0x364] ;  /* 0x0000d900ff077b82 */ /* 0x000e300000000800 */
[----:B------:R-:W1:Y:S01]  /*0070*/  S2UR UR4, SR_CTAID.X ;  /* 0x00000000000479c3 */ /* 0x000e620000002500 */
[----:B0-----:R-:W-:-:S05]  /*0080*/  IMAD R7, R7, UR5, R2 ;  /* 0x0000000507077c24 */ /* 0x001fca000f8e0202 */
[----:B--2---:R-:W-:Y:S01]  /*0090*/  ISETP.GE.AND P0, PT, R7, UR7, PT ;  /* 0x0000000707007c0c */ /* 0x004fe2000bf06270 */
[----:B-1----:R-:W-:-:S05]  /*00a0*/  IMAD R0, R0, UR4, R3 ;  /* 0x0000000400007c24 */ /* 0x002fca000f8e0203 */
[----:B------:R-:W-:-:S13]  /*00b0*/  ISETP.GE.OR P0, PT, R0, UR6, P0 ;  /* 0x0000000600007c0c */ /* 0x000fda0008706670 */
[----:B------:R-:W-:Y:S05]  /*00c0*/  @P0 EXIT ;  /* 0x000000000000094d */ /* 0x000fea0003800000 */
[----:B------:R-:W0:Y:S01]  /*00d0*/  LDC.64 R2, c[0x0][0x388] ;  /* 0x0000e200ff027b82 */ /* 0x000e220000000a00 */
[----:B------:R-:W1:Y:S01]  /*00e0*/  LDCU.64 UR4, c[0x0][0x358] ;  /* 0x00006b00ff0477ac */ /* 0x000e620008000a00 */
[----:B------:R-:W-:-:S04]  /*00f0*/  IMAD R5, R0, UR7, R7 ;  /* 0x0000000700057c24 */ /* 0x000fc8000f8e0207 */
[----:B0-----:R-:W-:Y:S02]  /*0100*/  IMAD.WIDE R2, R5, 0x4, R2 ;  /* 0x0000000405027825 */ /* 0x001fe400078e0202 */
[----:B------:R-:W0:Y:S04]  /*0110*/  LDC.64 R4, c[0x0][0x380] ;  /* 0x0000e000ff047b82 */ /* 0x000e280000000a00 */
[----:B-1----:R-:W2:Y:S01]  /*0120*/  LDG.E R3, desc[UR4][R2.64] ;  /* 0x0000000402037981 */ /* 0x002ea2000c1e1900 */
[----:B------:R-:W-:-:S04]  /*0130*/  IMAD R7, R7, UR6, R0 ;  /* 0x0000000607077c24 */ /* 0x000fc8000f8e0200 */
[----:B0-----:R-:W-:-:S05]  /*0140*/  IMAD.WIDE R4, R7, 0x4, R4 ;  /* 0x0000000407047825 */ /* 0x001fca00078e0204 */
[----:B--2---:R-:W-:Y:S01]  /*0150*/  STG.E desc[UR4][R4.64], R3 ;  /* 0x0000000304007986 */ /* 0x004fe2000c101904 */
[----:B------:R-:W-:Y:S05]  /*0160*/  EXIT ;  /* 0x000000000000794d */ /* 0x000fea0003800000 */
.L_x_25:
        /* <DEDUP_REMOVED lines=9> */
.L_x_89:


//--------------------- .text._Z14copyMatrixCudaPfS_ii --------------------------
	.section	.text._Z14copyMatrixCudaPfS_ii,"ax",@progbits
	.align	128
        .global         _Z14copyMatrixCudaPfS_ii
        .type           _Z14copyMatrixCudaPfS_ii,@function
        .size           _Z14copyMatrixCudaPfS_ii,(.L_x_90 - _Z14copyMatrixCudaPfS_ii)
        .other          _Z14copyMatrixCudaPfS_ii,@"STO_CUDA_ENTRY STV_DEFAULT"
_Z14copyMatrixCudaPfS_ii:
.text._Z14copyMatrixCudaPfS_ii:
        /* <DEDUP_REMOVED lines=26> */
[----:B--2---:R-:W-:-:S05]  /*01a0*/  IMAD.WIDE R4, R7, 0x4, R4 ;  /* 0x0000000407047825 */ /* 0x004fca00078e0204 */
[----:B---3--:R-:W-:Y:S01]  /*01b0*/  STG.E desc[UR4][R4.64], R3 ;  /* 0x0000000304007986 */ /* 0x008fe2000c101904 */
[----:B------:R-:W-:Y:S05]  /*01c0*/  EXIT ;  /* 0x000000000000794d */ /* 0x000fea0003800000 */
.L_x_26:
        /* <DEDUP_REMOVED lines=11> */
.L_x_90:


//--------------------- .text._Z11initMatCudaPffi --------------------------
	.section	.text._Z11initMatCudaPffi,"ax",@progbits
	.align	128
        .global         _Z11initMatCudaPffi
        .type           _Z11initMatCudaPffi,@function
        .size           _Z11initMatCudaPffi,(.L_x_91 - _Z11initMatCudaPffi)
        .other          _Z11initMatCudaPffi,@"STO_CUDA_ENTRY STV_DEFAULT"
_Z11initMatCudaPffi:
.text._Z11initMatCudaPffi:
        /* <DEDUP_REMOVED lines=22> */
[----:B------:R-:W1:Y:S01]  /*0160*/  LDC R7, c[0x0][0x388] ;  /* 0x0000e200ff077b82 */ /* 0x000e620000000800 */
[----:B0-----:R-:W-:-:S05]  /*0170*/  IMAD.WIDE R2, R5, 0x4, R2 ;  /* 0x0000000405027825 */ /* 0x001fca00078e0202 */
[----:B-1----:R-:W-:Y:S01]  /*0180*/  STG.E desc[UR4][R2.64], R7 ;  /* 0x0000000702007986 */ /* 0x002fe2000c101904 */
[----:B------:R-:W-:Y:S05]  /*0190*/  EXIT ;  /* 0x000000000000794d */ /* 0x000fea0003800000 */
.L_x_27:
        /* <DEDUP_REMOVED lines=14> */
.L_x_91:


//--------------------- .text._Z8printMatPfii     --------------------------
	.section	.text._Z8printMatPfii,"ax",@progbits
	.align	128
        .global         _Z8printMatPfii
        .type           _Z8printMatPfii,@function
        .size           _Z8printMatPfii,(.L_x_92 - _Z8printMatPfii)
        .other          _Z8printMatPfii,@"STO_CUDA_ENTRY STV_DEFAULT"
_Z8printMatPfii:
.text._Z8printMatPfii:
[----:B------:R-:W0:Y:S01]  /*0000*/  LDC R1, c[0x0][0x37c] ;  /* 0x0000df00ff017b82 */ /* 0x000e220000000800 */
[----:B------:R-:W-:Y:S01]  /*0010*/  MOV R0, 0x18 ;  /* 0x0000001800007802 */ /* 0x000fe20000000f00 */
[----:B------:R-:W1:Y:S01]  /*0020*/  LDCU UR4, c[0x0][0x2f8] ;  /* 0x00005f00ff0477ac */ /* 0x000e620008000800 */
[----:B0-----:R-:W-:Y:S01]  /*0030*/  VIADD R1, R1, 0xfffffff8 ;  /* 0xfffffff801017836 */ /* 0x001fe20000000000 */
[----:B------:R-:W-:-:S04]  /*0040*/  CS2R R6, SRZ ;  /* 0x0000000000067805 */ /* 0x000fc8000001ff00 */
[----:B------:R0:W2:Y:S01]  /*0050*/  LDC.64 R8, c[0x4][R0] ;  /* 0x0100000000087b82 */ /* 0x0000a20000000a00 */
[----:B------:R-:W3:Y:S01]  /*0060*/  LDCU.64 UR6, c[0x4][URZ] ;  /* 0x01000000ff0677ac */ /* 0x000ee20008000a00 */
[----:B------:R-:W4:Y:S01]  /*0070*/  LDCU UR5, c[0x0][0x2fc] ;  /* 0x00005f80ff0577ac */ /* 0x000f220008000800 */
[----:B-1----:R-:W-:Y:S01]  /*0080*/  IADD3 R18, P0, PT, R1, UR4, RZ ;  /* 0x0000000401127c10 */ /* 0x002fe2000ff1e0ff */
[----:B---3--:R-:W-:Y:S02]  /*0090*/  IMAD.U32 R4, RZ, RZ, UR6 ;  /* 0x00000006ff047e24 */ /* 0x008fe4000f8e00ff */
[----:B------:R-:W-:Y:S02]  /*00a0*/  IMAD.U32 R5, RZ, RZ, UR7 ;  /* 0x00000007ff057e24 */ /* 0x000fe4000f8e00ff */
[----:B0---4-:R-:W-:-:S08]  /*00b0*/  IMAD.X R2, RZ, RZ, UR5, P0 ;  /* 0x00000005ff027e24 */ /* 0x011fd000080e06ff */
[----:B------:R-:W-:-:S07]  /*00c0*/  LEPC R20, `(.L_x_28) ;  /* 0x000000001014794e */ /* 0x000fce0000000000 */
[----:B--2---:R-:W-:Y:S05]  /*00d0*/  CALL.ABS.NOINC R8 ;  /* 0x0000000008007343 */ /* 0x004fea0003c00000 */
.L_x_28:
[----:B------:R-:W0:Y:S02]  /*00e0*/  LDC R17, c[0x0][0x388] ;  /* 0x0000e200ff117b82 */ /* 0x000e240000000800 */
[----:B0-----:R-:W-:-:S13]  /*00f0*/  ISETP.GE.AND P0, PT, R17, 0x1, PT ;  /* 0x000000011100780c */ /* 0x001fda0003f06270 */
[----:B------:R-:W-:Y:S05]  /*0100*/  @!P0 BRA `(.L_x_29) ;  /* 0x0000002000d48947 */ /* 0x000fea0003800000 */
[----:B------:R-:W0:Y:S01]  /*0110*/  LDC R24, c[0x0][0x38c] ;  /* 0x0000e300ff187b82 */ /* 0x000e220000000800 */
[----:B------:R-:W-:Y:S01]  /*0120*/  BSSY.RECONVERGENT B8, `(.L_x_29) ;  /* 0x0000233000087945 */ /* 0x000fe20003800200 */
[----:B0-----:R-:W-:-:S13]  /*0130*/  ISETP.GE.AND P0, PT, R24, 0x1, PT ;  /* 0x000000011800780c */ /* 0x001fda0003f06270 */
[----:B------:R-:W-:Y:S05]  /*0140*/  @!P0 BRA `(.L_x_30) ;  /* 0x0000001c00dc8947 */ /* 0x000fea0003800000 */
[----:B------:R-:W0:Y:S01]  /*0150*/  LDC.64 R28, c[0x0][0x358] ;  /* 0x0000d600ff1c7b82 */ /* 0x000e220000000a00 */
[----:B------:R-:W-:Y:S01]  /*0160*/  BSSY.RECONVERGENT B7, `(.L_x_31) ;  /* 0x00001f4000077945 */ /* 0x000fe20003800200 */
[----:B------:R-:W-:Y:S01]  /*0170*/  LOP3.LUT R24, R24, 0x3, RZ, 0xc0, !PT ;  /* 0x0000000318187812 */ /* 0x000fe200078ec0ff */
[----:B------:R-:W-:-:S07]  /*0180*/  IMAD.MOV.U32 R25, RZ, RZ, RZ ;  /* 0x000000ffff197224 */ /* 0x000fce00078e00ff */
.L_x_68:
[----:B------:R-:W1:Y:S01]  /*0190*/  LDCU UR4, c[0x0][0x38c] ;  /* 0x00007180ff0477ac */ /* 0x000e620008000800 */
[----:B------:R-:W-:Y:S01]  /*01a0*/  IMAD.MOV.U32 R19, RZ, RZ, RZ ;  /* 0x000000ffff137224 */ /* 0x000fe200078e00ff */
[----:B-1----:R-:W-:Y:S02]  /*01b0*/  UISETP.GE.U32.AND UP0, UPT, UR4, 0x10, UPT ;  /* 0x000000100400788c */ /* 0x002fe4000bf06070 */
[----:B------:R-:W-:-:S07]  /*01c0*/  IMAD R26, R25, UR4, RZ ;  /* 0x00000004191a7c24 */ /* 0x000fce000f8e02ff */
[----:B------:R-:W-:Y:S05]  /*01d0*/  BRA.U !UP0, `(.L_x_32) ;  /* 0x0000000d088c7547 */ /* 0x000fea000b800000 */
[----:B------:R-:W1:Y:S01]  /*01e0*/  LDC.64 R4, c[0x0][0x380] ;  /* 0x0000e000ff047b82 */ /* 0x000e620000000a00 */
[----:B------:R-:W-:Y:S01]  /*01f0*/  ULOP3.LUT UR4, UR4, 0x7ffffff0, URZ, 0xc0, !UPT ;  /* 0x7ffffff004047892 */ /* 0x000fe2000f8ec0ff */
[----:B------:R-:W-:Y:S03]  /*0200*/  BSSY.RECONVERGENT B6, `(.L_x_32) ;  /* 0x00000e0000067945 */ /* 0x000fe60003800200 */
[----:B------:R-:W-:-:S06]  /*0210*/  UIADD3 UR4, UPT, UPT, -UR4, URZ, URZ ;  /* 0x000000ff04047290 */ /* 0x000fcc000fffe1ff */
[----:B------:R-:W-:Y:S02]  /*0220*/  IMAD.U32 R17, RZ, RZ, UR4 ;  /* 0x00000004ff117e24 */ /* 0x000fe4000f8e00ff */
[----:B-1----:R-:W-:-:S03]  /*0230*/  IMAD.WIDE.U32 R4, R26, 0x4, R4 ;  /* 0x000000041a047825 */ /* 0x002fc600078e0004 */
[----:B------:R-:W-:-:S05]  /*0240*/  IADD3 R22, P0, PT, R4, 0x20, RZ ;  /* 0x0000002004167810 */ /* 0x000fca0007f1e0ff */
[----:B------:R-:W-:-:S08]  /*0250*/  IMAD.X R23, RZ, RZ, R5, P0 ;  /* 0x000000ffff177224 */ /* 0x000fd000000e0605 */
.L_x_49:
[----:B0-----:R-:W-:Y:S01]  /*0260*/  R2UR UR4, R28 ;  /* 0x000000001c0472ca */ /* 0x001fe200000e0000 */
[----:B------:R-:W0:Y:S01]  /*0270*/  LDCU.64 UR6, c[0x4][0x8] ;  /* 0x01000100ff0677ac */ /* 0x000e220008000a00 */
[----:B------:R-:W-:-:S13]  /*0280*/  R2UR UR5, R29 ;  /* 0x000000001d0572ca */ /* 0x000fda00000e0000 */
[----:B------:R-:W2:Y:S01]  /*0290*/  LDG.E R0, desc[UR4][R22.64+-0x20] ;  /* 0xffffe00416007981 */ /* 0x000ea2000c1e1900 */
[----:B------:R-:W-:Y:S01]  /*02a0*/  MOV R8, 0x18 ;  /* 0x0000001800087802 */ /* 0x000fe20000000f00 */
[----:B------:R-:W1:Y:S01]  /*02b0*/  LDCU UR4, c[0x0][0x38c] ;  /* 0x00007180ff0477ac */ /* 0x000e620008000800 */
[----:B------:R-:W-:Y:S02]  /*02c0*/  IMAD.MOV.U32 R6, RZ, RZ, R18 ;  /* 0x000000ffff067224 */ /* 0x000fe400078e0012 */
[----:B0-----:R-:W-:Y:S02]  /*02d0*/  IMAD.U32 R4, RZ, RZ, UR6 ;  /* 0x00000006ff047e24 */ /* 0x001fe4000f8e00ff */
[----:B------:R-:W0:Y:S01]  /*02e0*/  LDC.64 R8, c[0x4][R8] ;  /* 0x0100000008087b82 */ /* 0x000e220000000a00 */
[----:B------:R-:W-:Y:S02]  /*02f0*/  IMAD.U32 R5, RZ, RZ, UR7 ;  /* 0x00000007ff057e24 */ /* 0x000fe4000f8e00ff */
[----:B------:R-:W-:Y:S01]  /*0300*/  IMAD.MOV.U32 R7, RZ, RZ, R2 ;  /* 0x000000ffff077224 */ /* 0x000fe200078e0002 */
[----:B-1----:R-:W-:-:S06]  /*0310*/  ULOP3.LUT UR4, UR4, 0x7ffffff0, URZ, 0xc0, !UPT ;  /* 0x7ffffff004047892 */ /* 0x002fcc000f8ec0ff */
[----:B------:R-:W-:Y:S01]  /*0320*/  IMAD.U32 R19, RZ, RZ, UR4 ;  /* 0x00000004ff137e24 */ /* 0x000fe2000f8e00ff */
[----:B--2---:R-:W1:Y:S02]  /*0330*/  F2F.F64.F32 R10, R0 ;  /* 0x00000000000a7310 */ /* 0x004e640000201800 */
[----:B01----:R1:W-:Y:S04]  /*0340*/  STL.64 [R1], R10 ;  /* 0x0000000a01007387 */ /* 0x0033e80000100a00 */
[----:B------:R-:W-:-:S07]  /*0350*/  LEPC R20, `(.L_x_33) ;  /* 0x000000001014794e */ /* 0x000fce0000000000 */
[----:B-1----:R-:W-:Y:S05]  /*0360*/  CALL.ABS.NOINC R8 ;  /* 0x0000000008007343 */ /* 0x002fea0003c00000 */
.L_x_33:
[----:B------:R-:W-:Y:S02]  /*0370*/  R2UR UR4, R28 ;  /* 0x000000001c0472ca */ /* 0x000fe400000e0000 */
[----:B------:R-:W-:-:S13]  /*0380*/  R2UR UR5, R29 ;  /* 0x000000001d0572ca */ /* 0x000fda00000e0000 */
[----:B------:R-:W2:Y:S01]  /*0390*/  LDG.E R0, desc[UR4][R22.64+-0x1c] ;  /* 0xffffe40416007981 */ /* 0x000ea2000c1e1900 */
[----:B------:R-:W-:Y:S01]  /*03a0*/  MOV R16, 0x18 ;  /* 0x0000001800107802 */ /* 0x000fe20000000f00 */
[----:B------:R-:W0:Y:S01]  /*03b0*/  LDCU.64 UR4, c[0x4][0x8] ;  /* 0x01000100ff0477ac */ /* 0x000e220008000a00 */
[----:B------:R-:W-:Y:S02]  /*03c0*/  IMAD.MOV.U32 R6, RZ, RZ, R18 ;  /* 0x000000ffff067224 */ /* 0x000fe400078e0012 */
[----:B------:R1:W3:Y:S01]  /*03d0*/  LDC.64 R8, c[0x4][R16] ;  /* 0x0100000010087b82 */ /* 0x0002e20000000a00 */
[----:B------:R-:W-:Y:S02]  /*03e0*/  IMAD.MOV.U32 R7, RZ, RZ, R2 ;  /* 0x000000ffff077224 */ /* 0x000fe400078e0002 */
[----:B0-----:R-:W-:Y:S02]  /*03f0*/  IMAD.U32 R4, RZ, RZ, UR4 ;  /* 0x00000004ff047e24 */ /* 0x001fe4000f8e00ff */
[----:B------:R-:W-:Y:S01]  /*0400*/  IMAD.U32 R5, RZ, RZ, UR5 ;  /* 0x00000005ff057e24 */ /* 0x000fe2000f8e00ff */
[----:B--2---:R-:W0:Y:S02]  /*0410*/  F2F.F64.F32 R10, R0 ;  /* 0x00000000000a7310 */ /* 0x004e240000201800 */
[----:B0--3--:R1:W-:Y:S04]  /*0420*/  STL.64 [R1], R10 ;  /* 0x0000000a01007387 */ /* 0x0093e80000100a00 */
[----:B------:R-:W-:-:S07]  /*0430*/  LEPC R20, `(.L_x_34) ;  /* 0x000000001014794e */ /* 0x000fce0000000000 */
[----:B-1----:R-:W-:Y:S05]  /*0440*/  CALL.ABS.NOINC R8 ;  /* 0x0000000008007343 */ /* 0x002fea0003c00000 */
.L_x_34:
[----:B------:R-:W-:Y:S02]  /*0450*/  R2UR UR4, R28 ;  /* 0x000000001c0472ca */ /* 0x000fe400000e0000 */
[----:B------:R-:W-:-:S13]  /*0460*/  R2UR UR5, R29 ;  /* 0x000000001d0572ca */ /* 0x000fda00000e0000 */
[----:B------:R-:W2:Y:S01]  /*0470*/  LDG.E R0, desc[UR4][R22.64+-0x18] ;  /* 0xffffe80416007981 */ /* 0x000ea2000c1e1900 */
[----:B------:R0:W1:Y:S01]  /*0480*/  LDC.64 R8, c[0x4][R16] ;  /* 0x0100000010087b82 */ /* 0x0000620000000a00 */
[----:B------:R-:W3:Y:S01]  /*0490*/  LDCU.64 UR4, c[0x4][0x8] ;  /* 0x01000100ff0477ac */ /* 0x000ee20008000a00 */
[----:B------:R-:W-:Y:S02]  /*04a0*/  IMAD.MOV.U32 R6, RZ, RZ, R18 ;  /* 0x000000ffff067224 */ /* 0x000fe400078e0012 */
[----:B------:R-:W-:Y:S02]  /*04b0*/  IMAD.MOV.U32 R7, RZ, RZ, R2 ;  /* 0x000000ffff077224 */ /* 0x000fe400078e0002 */
[----:B---3--:R-:W-:Y:S02]  /*04c0*/  IMAD.U32 R4, RZ, RZ, UR4 ;  /* 0x00000004ff047e24 */ /* 0x008fe4000f8e00ff */
[----:B------:R-:W-:Y:S01]  /*04d0*/  IMAD.U32 R5, RZ, RZ, UR5 ;  /* 0x00000005ff057e24 */ /* 0x000fe2000f8e00ff */
[----:B--2---:R-:W2:Y:S02]  /*04e0*/  F2F.F64.F32 R10, R0 ;  /* 0x00000000000a7310 */ /* 0x004ea40000201800 */
[----:B-12---:R0:W-:Y:S04]  /*04f0*/  STL.64 [R1], R10 ;  /* 0x0000000a01007387 */ /* 0x0061e80000100a00 */
[----:B------:R-:W-:-:S07]  /*0500*/  LEPC R20, `(.L_x_35) ;  /* 0x000000001014794e */ /* 0x000fce0000000000 */
[----:B0-----:R-:W-:Y:S05]  /*0510*/  CALL.ABS.NOINC R8 ;  /* 0x0000000008007343 */ /* 0x001fea0003c00000 */
.L_x_35:
[----:B------:R-:W-:Y:S02]  /*0520*/  R2UR UR4, R28 ;  /* 0x000000001c0472ca */ /* 0x000fe400000e0000 */
[----:B------:R-:W-:-:S13]  /*0530*/  R2UR UR5, R29 ;  /* 0x000000001d0572ca */ /* 0x000fda00000e0000 */
[----:B------:R-:W2:Y:S01]  /*0540*/  LDG.E R0, desc[UR4][R22.64+-0x14] ;  /* 0xffffec0416007981 */ /* 0x000ea2000c1e1900 */
[----:B------:R0:W1:Y:S01]  /*0550*/  LDC.64 R8, c[0x4][R16] ;  /* 0x0100000010087b82 */ /* 0x0000620000000a00 */
[----:B------:R-:W3:Y:S01]  /*0560*/  LDCU.64 UR4, c[0x4][0x8] ;  /* 0x01000100ff0477ac */ /* 0x000ee20008000a00 */
[----:B------:R-:W-:Y:S01]  /*0570*/  MOV R6, R18 ;  /* 0x0000001200067202 */ /* 0x000fe20000000f00 */
[----:B------:R-:W-:Y:S02]  /*0580*/  IMAD.MOV.U32 R7, RZ, RZ, R2 ;  /* 0x000000ffff077224 */ /* 0x000fe400078e0002 */
[----:B---3--:R-:W-:Y:S02]  /*0590*/  IMAD.U32 R4, RZ, RZ, UR4 ;  /* 0x00000004ff047e24 */ /* 0x008fe4000f8e00ff */
[----:B------:R-:W-:Y:S01]  /*05a0*/  IMAD.U32 R5, RZ, RZ, UR5 ;  /* 0x00000005ff057e24 */ /* 0x000fe2000f8e00ff */
[----:B--2---:R-:W2:Y:S02]  /*05b0*/  F2F.F64.F32 R10, R0 ;  /* 0x00000000000a7310 */ /* 0x004ea40000201800 */
[----:B-12---:R0:W-:Y:S04]  /*05c0*/  STL.64 [R1], R10 ;  /* 0x0000000a01007387 */ /* 0x0061e80000100a00 */
[----:B------:R-:W-:-:S07]  /*05d0*/  LEPC R20, `(.L_x_36) ;  /* 0x000000001014794e */ /* 0x000fce0000000000 */
[----:B0-----:R-:W-:Y:S05]  /*05e0*/  CALL.ABS.NOINC R8 ;  /* 0x0000000008007343 */ /* 0x001fea0003c00000 */
.L_x_36:
        /* <DEDUP_REMOVED lines=13> */
.L_x_37:
        /* <DEDUP_REMOVED lines=13> */
.L_x_38:
        /* <DEDUP_REMOVED lines=13> */
.L_x_39:
        /* <DEDUP_REMOVED lines=13> */
.L_x_40:
[----:B------:R-:W-:Y:S02]  /*0930*/  R2UR UR4, R28 ;  /* 0x000000001c0472ca */ /* 0x000fe400000e0000 */
[----:B------:R-:W-:-:S13]  /*0940*/  R2UR UR5, R29 ;  /* 0x000000001d0572ca */ /* 0x000fda00000e0000 */
[----:B------:R-:W2:Y:S01]  /*0950*/  LDG.E R0, desc[UR4][R22.64] ;  /* 0x0000000416007981 */ /* 0x000ea2000c1e1900 */
[----:B------:R0:W1:Y:S01]  /*0960*/  LDC.64 R8, c[0x4][R16] ;  /* 0x0100000010087b82 */ /* 0x0000620000000a00 */
[----:B------:R-:W3:Y:S01]  /*0970*/  LDCU.64 UR4, c[0x4][0x8] ;  /* 0x01000100ff0477ac */ /* 0x000ee20008000a00 */
[----:B------:R-:W-:Y:S01]  /*0980*/  IMAD.MOV.U32 R6, RZ, RZ, R18 ;  /* 0x000000ffff067224 */ /* 0x000fe200078e0012 */
[----:B------:R-:W-:Y:S01]  /*0990*/  MOV R7, R2 ;  /* 0x0000000200077202 */ /* 0x000fe20000000f00 */
[----:B---3--:R-:W-:Y:S02]  /*09a0*/  IMAD.U32 R4, RZ, RZ, UR4 ;  /* 0x00000004ff047e24 */ /* 0x008fe4000f8e00ff */
[----:B------:R-:W-:Y:S01]  /*09b0*/  IMAD.U32 R5, RZ, RZ, UR5 ;  /* 0x00000005ff057e24 */ /* 0x000fe2000f8e00ff */
[----:B--2---:R-:W2:Y:S02]  /*09c0*/  F2F.F64.F32 R10, R0 ;  /* 0x00000000000a7310 */ /* 0x004ea40000201800 */
[----:B-12---:R0:W-:Y:S04]  /*09d0*/  STL.64 [R1], R10 ;  /* 0x0000000a01007387 */ /* 0x0061e80000100a00 */
[----:B------:R-:W-:-:S07]  /*09e0*/  LEPC R20, `(.L_x_41) ;  /* 0x000000001014794e */ /* 0x000fce0000000000 */
[----:B0-----:R-:W-:Y:S05]  /*09f0*/  CALL.ABS.NOINC R8 ;  /* 0x0000000008007343 */ /* 0x001fea0003c00000 */
.L_x_41:
        /* <DEDUP_REMOVED lines=13> */
.L_x_42:
        /* <DEDUP_REMOVED lines=13> */
.L_x_43:
        /* <DEDUP_REMOVED lines=13> */
.L_x_44:
        /* <DEDUP_REMOVED lines=13> */
.L_x_45:
        /* <DEDUP_REMOVED lines=13> */
.L_x_46:
        /* <DEDUP_REMOVED lines=13> */
.L_x_47:
        /* <DEDUP_REMOVED lines=13> */
.L_x_48:
[----:B------:R-:W-:Y:S01]  /*0fb0*/  VIADD R17, R17, 0x10 ;  /* 0x0000001011117836 */ /* 0x000fe20000000000 */
[----:B------:R-:W-:-:S04]  /*0fc0*/  IADD3 R22, P1, PT, R22, 0x40, RZ ;  /* 0x0000004016167810 */ /* 0x000fc80007f3e0ff */
[----:B------:R-:W-:Y:S01]  /*0fd0*/  ISETP.NE.AND P0, PT, R17, RZ, PT ;  /* 0x000000ff1100720c */ /* 0x000fe20003f05270 */
[----:B------:R-:W-:-:S12]  /*0fe0*/  IMAD.X R23, RZ, RZ, R23, P1 ;  /* 0x000000ffff177224 */ /* 0x000fd800008e0617 */
[----:B------:R-:W-:Y:S05]  /*0ff0*/  @P0 BRA `(.L_x_49) ;  /* 0xfffffff000980947 */ /* 0x000fea000383ffff */
[----:B------:R-:W-:Y:S05]  /*1000*/  BSYNC.RECONVERGENT B6 ;  /* 0x0000000000067941 */ /* 0x000fea0003800200 */
.L_x_32:
[----:B------:R-:W1:Y:S02]  /*1010*/  LDCU UR4, c[0x0][0x38c] ;  /* 0x00007180ff0477ac */ /* 0x000e640008000800 */
[----:B-1----:R-:W-:-:S04]  /*1020*/  ULOP3.LUT UR4, UR4, 0xf, URZ, 0xc0, !UPT ;  /* 0x0000000f04047892 */ /* 0x002fc8000f8ec0ff */
[----:B------:R-:W-:-:S09]  /*1030*/  UISETP.NE.AND UP0, UPT, UR4, URZ, UPT ;  /* 0x000000ff0400728c */ /* 0x000fd2000bf05270 */
[----:B------:R-:W-:Y:S05]  /*1040*/  BRA.U !UP0, `(.L_x_50) ;  /* 0x0000000d08e47547 */ /* 0x000fea000b800000 */
[----:B------:R-:W1:Y:S01]  /*1050*/  LDCU UR5, c[0x0][0x2f8] ;  /* 0x00005f00ff0577ac */ /* 0x000e620008000800 */
[----:B------:R-:W-:-:S04]  /*1060*/  UIADD3 UR4, UPT, UPT, UR4, -0x1, URZ ;  /* 0xffffffff04047890 */ /* 0x000fc8000fffe0ff */
[----:B------:R-:W-:Y:S01]  /*1070*/  UISETP.GE.U32.AND UP0, UPT, UR4, 0x7, UPT ;  /* 0x000000070400788c */ /* 0x000fe2000bf06070 */
[----:B-1----:R-:W-:-:S08]  /*1080*/  VIADD R22, R18, -UR5 ;  /* 0x8000000512167c36 */ /* 0x002fd00008000000 */
[----:B------:R-:W-:Y:S05]  /*1090*/  BRA.U !UP0, `(.L_x_51) ;  /* 0x0000000508cc7547 */ /* 0x000fea000b800000 */
[----:B------:R-:W1:Y:S01]  /*10a0*/  LDC.64 R10, c[0x0][0x380] ;  /* 0x0000e000ff0a7b82 */ /* 0x000e620000000a00 */
[----:B0-----:R-:W-:Y:S01]  /*10b0*/  R2UR UR4, R28 ;  /* 0x000000001c0472ca */ /* 0x001fe200000e0000 */
[----:B------:R-:W-:Y:S01]  /*10c0*/  IMAD.IADD R3, R26, 0x1, R19 ;  /* 0x000000011a037824 */ /* 0x000fe200078e0213 */
[----:B------:R-:W-:-:S03]  /*10d0*/  R2UR UR5, R29 ;  /* 0x000000001d0572ca */ /* 0x000fc600000e0000 */
[----:B-1----:R-:W-:-:S10]  /*10e0*/  IMAD.WIDE.U32 R10, R3, 0x4, R10 ;  /* 0x00000004030a7825 */ /* 0x002fd400078e000a */
[----:B------:R-:W2:Y:S01]  /*10f0*/  LDG.E R10, desc[UR4][R10.64] ;  /* 0x000000040a0a7981 */ /* 0x000ea2000c1e1900 */
[----:B------:R-:W-:Y:S01]  /*1100*/  MOV R8, 0x18 ;  /* 0x0000001800087802 */ /* 0x000fe20000000f00 */
[----:B------:R-:W0:Y:S01]  /*1110*/  LDCU.64 UR4, c[0x4][0x8] ;  /* 0x01000100ff0477ac */ /* 0x000e220008000a00 */
[----:B------:R-:W-:Y:S02]  /*1120*/  IMAD.MOV.U32 R6, RZ, RZ, R18 ;  /* 0x000000ffff067224 */ /* 0x000fe400078e0012 */
[----:B------:R-:W-:Y:S02]  /*1130*/  IMAD.MOV.U32 R7, RZ, RZ, R2 ;  /* 0x000000ffff077224 */ /* 0x000fe400078e0002 */
[----:B------:R-:W1:Y:S01]  /*1140*/  LDC.64 R8, c[0x4][R8] ;  /* 0x0100000008087b82 */ /* 0x000e620000000a00 */
[----:B0-----:R-:W-:Y:S02]  /*1150*/  IMAD.U32 R4, RZ, RZ, UR4 ;  /* 0x00000004ff047e24 */ /* 0x001fe4000f8e00ff */
[----:B------:R-:W-:Y:S01]  /*1160*/  IMAD.U32 R5, RZ, RZ, UR5 ;  /* 0x00000005ff057e24 */ /* 0x000fe2000f8e00ff */
[----:B--2---:R-:W0:Y:S02]  /*1170*/  F2F.F64.F32 R12, R10 ;  /* 0x0000000a000c7310 */ /* 0x004e240000201800 */
[----:B01----:R0:W-:Y:S04]  /*1180*/  STL.64 [R22], R12 ;  /* 0x0000000c16007387 */ /* 0x0031e80000100a00 */
[----:B------:R-:W-:-:S07]  /*1190*/  LEPC R20, `(.L_x_52) ;  /* 0x000000001014794e */ /* 0x000fce0000000000 */
[----:B0-----:R-:W-:Y:S05]  /*11a0*/  CALL.ABS.NOINC R8 ;  /* 0x0000000008007343 */ /* 0x001fea0003c00000 */
.L_x_52:
[----:B------:R-:W0:Y:S01]  /*11b0*/  LDCU.64 UR4, c[0x0][0x380] ;  /* 0x00007000ff0477ac */ /* 0x000e220008000a00 */
[----:B------:R-:W-:Y:S02]  /*11c0*/  IADD3 R0, P0, PT, R26, R19, RZ ;  /* 0x000000131a007210 */ /* 0x000fe40007f1e0ff */
[----:B------:R-:W-:Y:S02]  /*11d0*/  R2UR UR6, R28 ;  /* 0x000000001c0672ca */ /* 0x000fe400000e0000 */
[----:B------:R-:W-:Y:S01]  /*11e0*/  R2UR UR7, R29 ;  /* 0x000000001d0772ca */ /* 0x000fe200000e0000 */
[----:B------:R-:W-:Y:S01]  /*11f0*/  IMAD.X R3, RZ, RZ, RZ, P0 ;  /* 0x000000ffff037224 */ /* 0x000fe200000e06ff */
[----:B0-----:R-:W-:-:S04]  /*1200*/  LEA R30, P0, R0, UR4, 0x2 ;  /* 0x00000004001e7c11 */ /* 0x001fc8000f8010ff */
[----:B------:R-:W-:Y:S01]  /*1210*/  LEA.HI.X R31, R0, UR5, R3, 0x2, P0 ;  /* 0x00000005001f7c11 */ /* 0x000fe200080f1403 */
[----:B------:R-:W0:Y:S06]  /*1220*/  LDCU.64 UR4, c[0x4][0x8] ;  /* 0x01000100ff0477ac */ /* 0x000e2c0008000a00 */
[----:B------:R-:W2:Y:S01]  /*1230*/  LDG.E R0, desc[UR6][R30.64+0x4] ;  /* 0x000004061e007981 */ /* 0x000ea2000c1e1900 */
[----:B------:R-:W-:Y:S01]  /*1240*/  MOV R16, 0x18 ;  /* 0x0000001800107802 */ /* 0x000fe20000000f00 */
[----:B------:R-:W-:Y:S01]  /*1250*/  IMAD.MOV.U32 R7, RZ, RZ, R2 ;  /* 0x000000ffff077224 */ /* 0x000fe200078e0002 */
[----:B------:R-:W-:-:S02]  /*1260*/  MOV R6, R18 ;  /* 0x0000001200067202 */ /* 0x000fc40000000f00 */
[----:B------:R1:W3:Y:S01]  /*1270*/  LDC.64 R8, c[0x4][R16] ;  /* 0x0100000010087b82 */ /* 0x0002e20000000a00 */
[----:B0-----:R-:W-:Y:S02]  /*1280*/  IMAD.U32 R4, RZ, RZ, UR4 ;  /* 0x00000004ff047e24 */ /* 0x001fe4000f8e00ff */
[----:B------:R-:W-:Y:S01]  /*1290*/  IMAD.U32 R5, RZ, RZ, UR5 ;  /* 0x00000005ff057e24 */ /* 0x000fe2000f8e00ff */
[----:B--2---:R-:W0:Y:S02]  /*12a0*/  F2F.F64.F32 R10, R0 ;  /* 0x00000000000a7310 */ /* 0x004e240000201800 */
[----:B0--3--:R1:W-:Y:S04]  /*12b0*/  STL.64 [R22], R10 ;  /* 0x0000000a16007387 */ /* 0x0093e80000100a00 */
[----:B------:R-:W-:-:S07]  /*12c0*/  LEPC R20, `(.L_x_53) ;  /* 0x000000001014794e */ /* 0x000fce0000000000 */
[----:B-1----:R-:W-:Y:S05]  /*12d0*/  CALL.ABS.NOINC R8 ;  /* 0x0000000008007343 */ /* 0x002fea0003c00000 */
.L_x_53:
        /* <DEDUP_REMOVED lines=13> */
.L_x_54:
        /* <DEDUP_REMOVED lines=13> */
.L_x_55:
        /* <DEDUP_REMOVED lines=13> */
.L_x_56:
        /* <DEDUP_REMOVED lines=13> */
.L_x_57:
        /* <DEDUP_REMOVED lines=13> */
.L_x_58:
[----:B------:R-:W-:Y:S02]  /*16f0*/  R2UR UR4, R28 ;  /* 0x000000001c0472ca */ /* 0x000fe400000e0000 */
[----:B------:R-:W-:-:S13]  /*1700*/  R2UR UR5, R29 ;  /* 0x000000001d0572ca */ /* 0x000fda00000e0000 */
[----:B------:R-:W2:Y:S01]  /*1710*/  LDG.E R30, desc[UR4][R30.64+0x1c] ;  /* 0x00001c041e1e7981 */ /* 0x000ea2000c1e1900 */
[----:B------:R-:W0:Y:S01]  /*1720*/  LDC.64 R16, c[0x4][R16] ;  /* 0x0100000010107b82 */ /* 0x000e220000000a00 */
[----:B------:R-:W1:Y:S01]  /*1730*/  LDCU.64 UR4, c[0x4][0x8] ;  /* 0x01000100ff0477ac */ /* 0x000e620008000a00 */
[----:B------:R-:W-:Y:S02]  /*1740*/  IMAD.MOV.U32 R6, RZ, RZ, R18 ;  /* 0x000000ffff067224 */ /* 0x000fe400078e0012 */
[----:B------:R-:W-:Y:S02]  /*1750*/  IMAD.MOV.U32 R7, RZ, RZ, R2 ;  /* 0x000000ffff077224 */ /* 0x000fe400078e0002 */
[----:B-1----:R-:W-:Y:S02]  /*1760*/  IMAD.U32 R4, RZ, RZ, UR4 ;  /* 0x00000004ff047e24 */ /* 0x002fe4000f8e00ff */
[----:B------:R-:W-:Y:S01]  /*1770*/  IMAD.U32 R5, RZ, RZ, UR5 ;  /* 0x00000005ff057e24 */ /* 0x000fe2000f8e00ff */
[----:B--2---:R-:W1:Y:S02]  /*1780*/  F2F.F64.F32 R8, R30 ;  /* 0x0000001e00087310 */ /* 0x004e640000201800 */
[----:B01----:R1:W-:Y:S04]  /*1790*/  STL.64 [R22], R8 ;  /* 0x0000000816007387 */ /* 0x0033e80000100a00 */
[----:B------:R-:W-:-:S07]  /*17a0*/  LEPC R20, `(.L_x_59) ;  /* 0x000000001014794e */ /* 0x000fce0000000000 */
[----:B-1----:R-:W-:Y:S05]  /*17b0*/  CALL.ABS.NOINC R16 ;  /* 0x0000000010007343 */ /* 0x002fea0003c00000 */
.L_x_59:
[----:B------:R-:W-:-:S07]  /*17c0*/  VIADD R19, R19, 0x8 ;  /* 0x0000000813137836 */ /* 0x000fce0000000000 */
.L_x_51:
[----:B------:R-:W1:Y:S02]  /*17d0*/  LDCU UR4, c[0x0][0x38c] ;  /* 0x00007180ff0477ac */ /* 0x000e640008000800 */
[----:B-1----:R-:W-:-:S04]  /*17e0*/  ULOP3.LUT UR4, UR4, 0x7, URZ, 0xc0, !UPT ;  /* 0x0000000704047892 */ /* 0x002fc8000f8ec0ff */
[----:B------:R-:W-:-:S09]  /*17f0*/  UISETP.NE.AND UP0, UPT, UR4, URZ, UPT ;  /* 0x000000ff0400728c */ /* 0x000fd2000bf05270 */
[----:B------:R-:W-:Y:S05]  /*1800*/  BRA.U !UP0, `(.L_x_50) ;  /* 0x0000000508f47547 */ /* 0x000fea000b800000 */
[----:B------:R-:W-:-:S04]  /*1810*/  UIADD3 UR4, UPT, UPT, UR4, -0x1, URZ ;  /* 0xffffffff04047890 */ /* 0x000fc8000fffe0ff */
[----:B------:R-:W-:-:S09]  /*1820*/  UISETP.GE.U32.AND UP0, UPT, UR4, 0x3, UPT ;  /* 0x000000030400788c */ /* 0x000fd2000bf06070 */
        /* <DEDUP_REMOVED lines=18> */
.L_x_61:
        /* <DEDUP_REMOVED lines=10> */
[----:B------:R-:W-:Y:S02]  /*19f0*/  IMAD.MOV.U32 R6, RZ, RZ, R18 ;  /* 0x000000ffff067224 */ /* 0x000fe400078e0012 */
[----:B------:R-:W-:Y:S01]  /*1a00*/  IMAD.MOV.U32 R7, RZ, RZ, R2 ;  /* 0x000000ffff077224 */ /* 0x000fe200078e0002 */
[----:B------:R1:W3:Y:S01]  /*1a10*/  LDC.64 R8, c[0x4][R23] ;  /* 0x0100000017087b82 */ /* 0x0002e20000000a00 */
[----:B0-----:R-:W-:-:S02]  /*1a20*/  IMAD.U32 R4, RZ, RZ, UR4 ;  /* 0x00000004ff047e24 */ /* 0x001fc4000f8e00ff */
[----:B------:R-:W-:Y:S01]  /*1a30*/  IMAD.U32 R5, RZ, RZ, UR5 ;  /* 0x00000005ff057e24 */ /* 0x000fe2000f8e00ff */
[----:B--2---:R-:W0:Y:S02]  /*1a40*/  F2F.F64.F32 R10, R0 ;  /* 0x00000000000a7310 */ /* 0x004e240000201800 */
[----:B0--3--:R1:W-:Y:S04]  /*1a50*/  STL.64 [R22], R10 ;  /* 0x0000000a16007387 */ /* 0x0093e80000100a00 */
[----:B------:R-:W-:-:S07]  /*1a60*/  LEPC R20, `(.L_x_62) ;  /* 0x000000001014794e */ /* 0x000fce0000000000 */
[----:B-1----:R-:W-:Y:S05]  /*1a70*/  CALL.ABS.NOINC R8 ;  /* 0x0000000008007343 */ /* 0x002fea0003c00000 */
.L_x_62:
        /* <DEDUP_REMOVED lines=13> */
.L_x_63:
        /* <DEDUP_REMOVED lines=13> */
.L_x_64:
[----:B------:R-:W-:-:S07]  /*1c20*/  VIADD R19, R19, 0x4 ;  /* 0x0000000413137836 */ /* 0x000fce0000000000 */
.L_x_60:
[----:B------:R-:W-:-:S13]  /*1c30*/  ISETP.NE.AND P0, PT, R24, RZ, PT ;  /* 0x000000ff1800720c */ /* 0x000fda0003f05270 */
[----:B------:R-:W-:Y:S05]  /*1c40*/  @!P0 BRA `(.L_x_50) ;  /* 0x0000000000e48947 */ /* 0x000fea0003800000 */
        /* <DEDUP_REMOVED lines=8> */
[----:B------:R-:W-:Y:S01]  /*1cd0*/  ISETP.NE.AND P0, PT, R24, 0x1, PT ;  /* 0x000000011800780c */ /* 0x000fe20003f05270 */
[----:B------:R-:W-:Y:S02]  /*1ce0*/  IMAD.MOV.U32 R6, RZ, RZ, R18 ;  /* 0x000000ffff067224 */ /* 0x000fe400078e0012 */
[----:B------:R-:W-:Y:S01]  /*1cf0*/  IMAD.MOV.U32 R7, RZ, RZ, R2 ;  /* 0x000000ffff077224 */ /* 0x000fe200078e0002 */
[----:B------:R-:W1:Y:S01]  /*1d00*/  LDC.64 R8, c[0x4][R8] ;  /* 0x0100000008087b82 */ /* 0x000e620000000a00 */
[----:B------:R-:W-:Y:S01]  /*1d10*/  P2R R0, PR, RZ, 0x1 ;  /* 0x00000001ff007803 */ /* 0x000fe20000000000 */
[----:B0-----:R-:W-:Y:S02]  /*1d20*/  IMAD.U32 R4, RZ, RZ, UR4 ;  /* 0x00000004ff047e24 */ /* 0x001fe4000f8e00ff */
[----:B------:R-:W-:Y:S01]  /*1d30*/  IMAD.U32 R5, RZ, RZ, UR5 ;  /* 0x00000005ff057e24 */ /* 0x000fe2000f8e00ff */
[----:B--2---:R-:W0:Y:S02]  /*1d40*/  F2F.F64.F32 R12, R10 ;  /* 0x0000000a000c7310 */ /* 0x004e240000201800 */
[----:B01----:R0:W-:Y:S04]  /*1d50*/  STL.64 [R22], R12 ;  /* 0x0000000c16007387 */ /* 0x0031e80000100a00 */
[----:B------:R-:W-:-:S07]  /*1d60*/  LEPC R20, `(.L_x_65) ;  /* 0x000000001014794e */ /* 0x000fce0000000000 */
[----:B0-----:R-:W-:Y:S05]  /*1d70*/  CALL.ABS.NOINC R8 ;  /* 0x0000000008007343 */ /* 0x001fea0003c00000 */
.L_x_65:
[----:B------:R-:W-:-:S13]  /*1d80*/  ISETP.NE.AND P6, PT, R24, 0x1, PT ;  /* 0x000000011800780c */ /* 0x000fda0003fc5270 */
[----:B------:R-:W-:Y:S05]  /*1d90*/  @!P6 BRA `(.L_x_50) ;  /* 0x000000000090e947 */ /* 0x000fea0003800000 */
        /* <DEDUP_REMOVED lines=11> */
[----:B------:R-:W-:Y:S01]  /*1e50*/  ISETP.NE.AND P0, PT, R24, 0x2, PT ;  /* 0x000000021800780c */ /* 0x000fe20003f05270 */
[----:B------:R-:W-:Y:S01]  /*1e60*/  IMAD.MOV.U32 R7, RZ, RZ, R2 ;  /* 0x000000ffff077224 */ /* 0x000fe200078e0002 */
[----:B------:R1:W3:Y:S01]  /*1e70*/  LDC.64 R8, c[0x4][R19] ;  /* 0x0100000013087b82 */ /* 0x0002e20000000a00 */
[----:B0-----:R-:W-:-:S02]  /*1e80*/  IMAD.U32 R4, RZ, RZ, UR4 ;  /* 0x00000004ff047e24 */ /* 0x001fc4000f8e00ff */
[----:B------:R-:W-:Y:S01]  /*1e90*/  IMAD.U32 R5, RZ, RZ, UR5 ;  /* 0x00000005ff057e24 */ /* 0x000fe2000f8e00ff */
[----:B--2---:R0:W2:Y:S02]  /*1ea0*/  F2F.F64.F32 R10, R0 ;  /* 0x00000000000a7310 */ /* 0x0040a40000201800 */
[----:B0-----:R-:W-:Y:S01]  /*1eb0*/  P2R R0, PR, RZ, 0x1 ;  /* 0x00000001ff007803 */ /* 0x001fe20000000000 */
[----:B--23--:R1:W-:Y:S06]  /*1ec0*/  STL.64 [R22], R10 ;  /* 0x0000000a16007387 */ /* 0x00c3ec0000100a00 */
[----:B------:R-:W-:-:S07]  /*1ed0*/  LEPC R20, `(.L_x_66) ;  /* 0x000000001014794e */ /* 0x000fce0000000000 */
[----:B-1----:R-:W-:Y:S05]  /*1ee0*/  CALL.ABS.NOINC R8 ;  /* 0x0000000008007343 */ /* 0x002fea0003c00000 */
.L_x_66:
[----:B------:R-:W-:-:S13]  /*1ef0*/  ISETP.NE.AND P6, PT, R24, 0x2, PT ;  /* 0x000000021800780c */ /* 0x000fda0003fc5270 */
[----:B------:R-:W-:Y:S05]  /*1f00*/  @!P6 BRA `(.L_x_50) ;  /* 0x000000000034e947 */ /* 0x000fea0003800000 */
        /* <DEDUP_REMOVED lines=13> */
.L_x_50:
[----:B------:R-:W-:Y:S01]  /*1fe0*/  MOV R0, 0x18 ;  /* 0x0000001800007802 */ /* 0x000fe20000000f00 */
[----:B------:R-:W1:Y:S01]  /*1ff0*/  LDCU.64 UR4, c[0x4][0x10] ;  /* 0x01000200ff0477ac */ /* 0x000e620008000a00 */
[----:B------:R-:W-:Y:S02]  /*2000*/  CS2R R6, SRZ ;  /* 0x0000000000067805 */ /* 0x000fe4000001ff00 */
[----:B------:R2:W3:Y:S01]  /*2010*/  LDC.64 R8, c[0x4][R0] ;  /* 0x0100000000087b82 */ /* 0x0004e20000000a00 */
[----:B-1----:R-:W-:Y:S01]  /*2020*/  MOV R4, UR4 ;  /* 0x0000000400047c02 */ /* 0x002fe20008000f00 */
[----:B--2---:R-:W-:-:S07]  /*2030*/  IMAD.U32 R5, RZ, RZ, UR5 ;  /* 0x00000005ff057e24 */ /* 0x004fce000f8e00ff */
[----:B------:R-:W-:-:S07]  /*2040*/  LEPC R20, `(.L_x_67) ;  /* 0x000000001014794e */ /* 0x000fce0000000000 */
[----:B0--3--:R-:W-:Y:S05]  /*2050*/  CALL.ABS.NOINC R8 ;  /* 0x0000000008007343 */ /* 0x009fea0003c00000 */
.L_x_67:
[----:B------:R-:W0:Y:S01]  /*2060*/  LDCU UR4, c[0x0][0x388] ;  /* 0x00007100ff0477ac */ /* 0x000e220008000800 */
[----:B------:R-:W-:-:S05]  /*2070*/  VIADD R25, R25, 0x1 ;  /* 0x0000000119197836 */ /* 0x000fca0000000000 */
[----:B0-----:R-:W-:-:S13]  /*2080*/  ISETP.NE.AND P0, PT, R25, UR4, PT ;  /* 0x0000000419007c0c */ /* 0x001fda000bf05270 */
[----:B------:R-:W-:Y:S05]  /*2090*/  @P0 BRA `(.L_x_68) ;  /* 0xffffffe0003c0947 */ /* 0x000fea000383ffff */
[----:B------:R-:W-:Y:S05]  /*20a0*/  BSYNC.RECONVERGENT B7 ;  /* 0x0000000000077941 */ /* 0x000fea0003800200 */
.L_x_31:
[----:B------:R-:W-:Y:S05]  /*20b0*/  BRA `(.L_x_69) ;  /* 0x0000000000e47947 */ /* 0x000fea0003800000 */
.L_x_30:
[C---:B------:R-:W-:Y:S02]  /*20c0*/  ISETP.GE.U32.AND P0, PT, R17.reuse, 0x4, PT ;  /* 0x000000041100780c */ /* 0x040fe40003f06070 */
[----:B------:R-:W-:-:S11]  /*20d0*/  LOP3.LUT R18, R17, 0x3, RZ, 0xc0, !PT ;  /* 0x0000000311127812 */ /* 0x000fd600078ec0ff */
[----:B------:R-:W-:Y:S05]  /*20e0*/  @!P0 BRA `(.L_x_70) ;  /* 0x0000000000988947 */ /* 0x000fea0003800000 */
[----:B------:R-:W-:Y:S01]  /*20f0*/  BSSY.RECONVERGENT B6, `(.L_x_70) ;  /* 0x0000025000067945 */ /* 0x000fe20003800200 */
[----:B------:R-:W-:Y:S01]  /*2100*/  LOP3.LUT R17, R17, 0x7ffffffc, RZ, 0xc0, !PT ;  /* 0x7ffffffc11117812 */ /* 0x000fe200078ec0ff */
[----:B------:R-:W-:-:S07]  /*2110*/  IMAD.MOV.U32 R16, RZ, RZ, RZ ;  /* 0x000000ffff107224 */ /* 0x000fce00078e00ff */
.L_x_75:
[----:B------:R-:W-:Y:S01]  /*2120*/  MOV R2, 0x18 ;  /* 0x0000001800027802 */ /* 0x000fe20000000f00 */
[----:B------:R-:W0:Y:S01]  /*2130*/  LDCU.64 UR4, c[0x4][0x10] ;  /* 0x01000200ff0477ac */ /* 0x000e220008000a00 */
[----:B------:R-:W-:Y:S01]  /*2140*/  VIADD R16, R16, 0x4 ;  /* 0x0000000410107836 */ /* 0x000fe20000000000 */
[----:B------:R-:W-:Y:S01]  /*2150*/  CS2R R6, SRZ ;  /* 0x0000000000067805 */ /* 0x000fe2000001ff00 */
[----:B------:R1:W2:Y:S03]  /*2160*/  LDC.64 R8, c[0x4][R2] ;  /* 0x0100000002087b82 */ /* 0x0002a60000000a00 */
[----:B------:R-:W-:-:S04]  /*2170*/  ISETP.NE.AND P0, PT, R16, R17, PT ;  /* 0x000000111000720c */ /* 0x000fc80003f05270 */
[----:B------:R-:W-:Y:S01]  /*2180*/  P2R R19, PR, RZ, 0x1 ;  /* 0x00000001ff137803 */ /* 0x000fe20000000000 */
[----:B0-----:R-:W-:Y:S02]  /*2190*/  IMAD.U32 R4, RZ, RZ, UR4 ;  /* 0x00000004ff047e24 */ /* 0x001fe4000f8e00ff */
[----:B-1----:R-:W-:-:S07]  /*21a0*/  IMAD.U32 R5, RZ, RZ, UR5 ;  /* 0x00000005ff057e24 */ /* 0x002fce000f8e00ff */
[----:B------:R-:W-:-:S07]  /*21b0*/  LEPC R20, `(.L_x_71) ;  /* 0x000000001014794e */ /* 0x000fce0000000000 */
[----:B--2---:R-:W-:Y:S05]  /*21c0*/  CALL.ABS.NOINC R8 ;  /* 0x0000000008007343 */ /* 0x004fea0003c00000 */
.L_x_71:
[----:B------:R0:W1:Y:S01]  /*21d0*/  LDC.64 R8, c[0x4][R2] ;  /* 0x0100000002087b82 */ /* 0x0000620000000a00 */
[----:B------:R-:W2:Y:S01]  /*21e0*/  LDCU.64 UR4, c[0x4][0x10] ;  /* 0x01000200ff0477ac */ /* 0x000ea20008000a00 */
[----:B------:R-:W-:Y:S01]  /*21f0*/  CS2R R6, SRZ ;  /* 0x0000000000067805 */ /* 0x000fe2000001ff00 */
[----:B--2---:R-:W-:Y:S02]  /*2200*/  IMAD.U32 R4, RZ, RZ, UR4 ;  /* 0x00000004ff047e24 */ /* 0x004fe4000f8e00ff */
[----:B0-----:R-:W-:-:S07]  /*2210*/  IMAD.U32 R5, RZ, RZ, UR5 ;  /* 0x00000005ff057e24 */ /* 0x001fce000f8e00ff */
[----:B------:R-:W-:-:S07]  /*2220*/  LEPC R20, `(.L_x_72) ;  /* 0x000000001014794e */ /* 0x000fce0000000000 */
[----:B-1----:R-:W-:Y:S05]  /*2230*/  CALL.ABS.NOINC R8 ;  /* 0x0000000008007343 */ /* 0x002fea0003c00000 */
.L_x_72:
[----:B------:R0:W1:Y:S01]  /*2240*/  LDC.64 R8, c[0x4][R2] ;  /* 0x0100000002087b82 */ /* 0x0000620000000a00 */
[----:B------:R-:W2:Y:S01]  /*2250*/  LDCU.64 UR4, c[0x4][0x10] ;  /* 0x01000200ff0477ac */ /* 0x000ea20008000a00 */
[----:B------:R-:W-:Y:S01]  /*2260*/  CS2R R6, SRZ ;  /* 0x0000000000067805 */ /* 0x000fe2000001ff00 */
[----:B--2---:R-:W-:Y:S02]  /*2270*/  IMAD.U32 R4, RZ, RZ, UR4 ;  /* 0x00000004ff047e24 */ /* 0x004fe4000f8e00ff */
[----:B0-----:R-:W-:-:S07]  /*2280*/  IMAD.U32 R5, RZ, RZ, UR5 ;  /* 0x00000005ff057e24 */ /* 0x001fce000f8e00ff */
[----:B------:R-:W-:-:S07]  /*2290*/  LEPC R20, `(.L_x_73) ;  /* 0x000000001014794e */ /* 0x000fce0000000000 */
[----:B-1----:R-:W-:Y:S05]  /*22a0*/  CALL.ABS.NOINC R8 ;  /* 0x0000000008007343 */ /* 0x002fea0003c00000 */
.L_x_73:
[----:B------:R-:W0:Y:S01]  /*22b0*/  LDC.64 R2, c[0x4][R2] ;  /* 0x0100000002027b82 */ /* 0x000e220000000a00 */
[----:B------:R-:W1:Y:S01]  /*22c0*/  LDCU.64 UR4, c[0x4][0x10] ;  /* 0x01000200ff0477ac */ /* 0x000e620008000a00 */
[----:B------:R-:W-:Y:S01]  /*22d0*/  CS2R R6, SRZ ;  /* 0x0000000000067805 */ /* 0x000fe2000001ff00 */
[----:B-1----:R-:W-:Y:S02]  /*22e0*/  IMAD.U32 R4, RZ, RZ, UR4 ;  /* 0x00000004ff047e24 */ /* 0x002fe4000f8e00ff */
[----:B------:R-:W-:-:S07]  /*22f0*/  IMAD.U32 R5, RZ, RZ, UR5 ;  /* 0x00000005ff057e24 */ /* 0x000fce000f8e00ff */
[----:B------:R-:W-:-:S07]  /*2300*/  LEPC R20, `(.L_x_74) ;  /* 0x000000001014794e */ /* 0x000fce0000000000 */
[----:B0-----:R-:W-:Y:S05]  /*2310*/  CALL.ABS.NOINC R2 ;  /* 0x0000000002007343 */ /* 0x001fea0003c00000 */
.L_x_74:
[----:B------:R-:W-:-:S13]  /*2320*/  ISETP.NE.AND P6, PT, R19, RZ, PT ;  /* 0x000000ff1300720c */ /* 0x000fda0003fc5270 */
[----:B------:R-:W-:Y:S05]  /*2330*/  @P6 BRA `(.L_x_75) ;  /* 0xfffffffc00786947 */ /* 0x000fea000383ffff */
[----:B------:R-:W-:Y:S05]  /*2340*/  BSYNC.RECONVERGENT B6 ;  /* 0x0000000000067941 */ /* 0x000fea0003800200 */
.L_x_70:
[----:B------:R-:W-:-:S13]  /*2350*/  ISETP.NE.AND P0, PT, R18, RZ, PT ;  /* 0x000000ff1200720c */ /* 0x000fda0003f05270 */
[----:B------:R-:W-:Y:S05]  /*2360*/  @!P0 BRA `(.L_x_69) ;  /* 0x0000000000388947 */ /* 0x000fea0003800000 */
[----:B------:R-:W-:-:S07]  /*2370*/  IMAD.MOV.U32 R17, RZ, RZ, RZ ;  /* 0x000000ffff117224 */ /* 0x000fce00078e00ff */
.L_x_77:
[----:B------:R-:W0:Y:S01]  /*2380*/  LDCU.64 UR4, c[0x4][0x10] ;  /* 0x01000200ff0477ac */ /* 0x000e220008000a00 */
[----:B------:R-:W-:Y:S01]  /*2390*/  VIADD R17, R17, 0x1 ;  /* 0x0000000111117836 */ /* 0x000fe20000000000 */
[----:B------:R-:W-:Y:S02]  /*23a0*/  MOV R0, 0x18 ;  /* 0x0000001800007802 */ /* 0x000fe40000000f00 */
[----:B------:R-:W-:Y:S02]  /*23b0*/  CS2R R6, SRZ ;  /* 0x0000000000067805 */ /* 0x000fe4000001ff00 */
[----:B------:R-:W-:Y:S01]  /*23c0*/  ISETP.NE.AND P0, PT, R17, R18, PT ;  /* 0x000000121100720c */ /* 0x000fe20003f05270 */
[----:B------:R1:W2:Y:S03]  /*23d0*/  LDC.64 R2, c[0x4][R0] ;  /* 0x0100000000027b82 */ /* 0x0002a60000000a00 */
[----:B-1----:R-:W-:Y:S01]  /*23e0*/  P2R R0, PR, RZ, 0x1 ;  /* 0x00000001ff007803 */ /* 0x002fe20000000000 */
[----:B0-----:R-:W-:-:S02]  /*23f0*/  IMAD.U32 R4, RZ, RZ, UR4 ;  /* 0x00000004ff047e24 */ /* 0x001fc4000f8e00ff */
[----:B------:R-:W-:-:S07]  /*2400*/  IMAD.U32 R5, RZ, RZ, UR5 ;  /* 0x00000005ff057e24 */ /* 0x000fce000f8e00ff */
[----:B------:R-:W-:-:S07]  /*2410*/  LEPC R20, `(.L_x_76) ;  /* 0x000000001014794e */ /* 0x000fce0000000000 */
[----:B--2---:R-:W-:Y:S05]  /*2420*/  CALL.ABS.NOINC R2 ;  /* 0x0000000002007343 */ /* 0x004fea0003c00000 */
.L_x_76:
[----:B------:R-:W-:-:S13]  /*2430*/  ISETP.NE.AND P6, PT, R17, R18, PT ;  /* 0x000000121100720c */ /* 0x000fda0003fc5270 */
[----:B------:R-:W-:Y:S05]  /*2440*/  @P6 BRA `(.L_x_77) ;  /* 0xfffffffc00cc6947 */ /* 0x000fea000383ffff */
.L_x_69:
[----:B------:R-:W-:Y:S05]  /*2450*/  BSYNC.RECONVERGENT B8 ;  /* 0x0000000000087941 */ /* 0x000fea0003800200 */
.L_x_29:
[----:B------:R-:W-:Y:S01]  /*2460*/  MOV R0, 0x18 ;  /* 0x0000001800007802 */ /* 0x000fe20000000f00 */
[----:B------:R-:W0:Y:S01]  /*2470*/  LDCU.64 UR4, c[0x4][0x10] ;  /* 0x01000200ff0477ac */ /* 0x000e220008000a00 */
[----:B------:R-:W-:Y:S02]  /*2480*/  CS2R R6, SRZ ;  /* 0x0000000000067805 */ /* 0x000fe4000001ff00 */
[----:B------:R1:W2:Y:S01]  /*2490*/  LDC.64 R2, c[0x4][R0] ;  /* 0x0100000000027b82 */ /* 0x0002a20000000a00 */
[----:B0-----:R-:W-:Y:S02]  /*24a0*/  IMAD.U32 R4, RZ, RZ, UR4 ;  /* 0x00000004ff047e24 */ /* 0x001fe4000f8e00ff */
[----:B-1----:R-:W-:-:S07]  /*24b0*/  IMAD.U32 R5, RZ, RZ, UR5 ;  /* 0x00000005ff057e24 */ /* 0x002fce000f8e00ff */
[----:B------:R-:W-:-:S07]  /*24c0*/  LEPC R20, `(.L_x_78) ;  /* 0x000000001014794e */ /* 0x000fce0000000000 */
[----:B--2---:R-:W-:Y:S05]  /*24d0*/  CALL.ABS.NOINC R2 ;  /* 0x0000000002007343 */ /* 0x004fea0003c00000 */
.L_x_78:
[----:B------:R-:W-:Y:S05]  /*24e0*/  EXIT ;  /* 0x000000000000794d */ /* 0x000fea0003800000 */
.L_x_79:
        /* <DEDUP_REMOVED lines=9> */
.L_x_92:


//--------------------- .nv.global.init           --------------------------
	.section	.nv.global.init,"aw",@progbits
.nv.global.init:
	.type		$str$2,@object
	.size		$str$2,($str$1 - $str$2)
$str$2:
        /*0000*/ 	.byte	0x0a, 0x00
	.type		$str$1,@object
	.size		$str$1,($str - $str$1)
$str$1:
        /*0002*/ 	.byte	0x25, 0x66, 0x20, 0x00
	.type		$str,@object
	.size		$str,(.L_0 - $str)
$str:
        /*0006*/ 	.byte	0x70, 0x72, 0x69, 0x6e, 0x74, 0x69, 0x6e, 0x67, 0x20, 0x6d, 0x61, 0x74, 0x0a, 0x00
.L_0:


//--------------------- .nv.shared.reserved.0     --------------------------
	.section	.nv.shared.reserved.0,"aw",@nobits
	.weak		__nv_reservedSMEM_offset_0_alias
	.size		__nv_reservedSMEM_offset_0_alias, 0, 64
	.other		__nv_reservedSMEM_offset_0_alias,@"STO_CUDA_RESERVED_SHARED STV_DEFAULT"
__nv_reservedSMEM_offset_0_alias:
	.zero		0
	.zero		64


//--------------------- .nv.constant0._Z8updYCudaPfS_S_S_i --------------------------
	.section	.nv.constant0._Z8updYCudaPfS_S_S_i,"a",@progbits
	.sectionflags	@""
	.align	4
.nv.constant0._Z8updYCudaPfS_S_S_i:
	.zero		932


//--------------------- .nv.constant0._Z11compareCudaPfS_Pii --------------------------
	.section	.nv.constant0._Z11compareCudaPfS_Pii,"a",@progbits
	.sectionflags	@""
	.align	4
.nv.constant0._Z11compareCudaPfS_Pii:
	.zero		924


//--------------------- .nv.constant0._Z15diagonalAddCudaPfS_i --------------------------
	.section	.nv.constant0._Z15diagonalAddCudaPfS_i,"a",@progbits
	.sectionflags	@""
	.align	4
.nv.constant0._Z15diagonalAddCudaPfS_i:
	.zero		916


//--------------------- .nv.constant0._Z13matrixNegCudaPfS_ii --------------------------
	.section	.nv.constant0._Z13matrixNegCudaPfS_ii,"a",@progbits
	.sectionflags	@""
	.align	4
.nv.constant0._Z13matrixNegCudaPfS_ii:
	.zero		920


//--------------------- .nv.constant0._Z13matrixPosCudaPfS_ii --------------------------
	.section	.nv.constant0._Z13matrixPosCudaPfS_ii,"a",@progbits
	.sectionflags	@""
	.align	4
.nv.constant0._Z13matrixPosCudaPfS_ii:
	.zero		920


//--------------------- .nv.constant0._Z16negateMatrixCudaPfii --------------------------
	.section	.nv.constant0._Z16negateMatrixCudaPfii,"a",@progbits
	.sectionflags	@""
	.align	4
.nv.constant0._Z16negateMatrixCudaPfii:
	.zero		912


//--------------------- .nv.constant0._Z13matrixAddCudaPfS_fii --------------------------
	.section	.nv.constant0._Z13matrixAddCudaPfS_fii,"a",@progbits
	.sectionflags	@""
	.align	4
.nv.constant0._Z13matrixAddCudaPfS_fii:
	.zero		924


//--------------------- .nv.constant0._Z18matrixMultiplyCudaPfS_S_iii --------------------------
	.section	.nv.constant0._Z18matrixMultiplyCudaPfS_S_iii,"a",@progbits
	.sectionflags	@""
	.align	4
.nv.constant0._Z18matrixMultiplyCudaPfS_S_iii:
	.zero		932


//--------------------- .nv.constant0._Z13transposeCudaPfS_ii --------------------------
	.section	.nv.constant0._Z13transposeCudaPfS_ii,"a",@progbits
	.sectionflags	@""
	.align	4
.nv.constant0._Z13transposeCudaPfS_ii:
	.zero		920


//--------------------- .nv.constant0._Z14copyMatrixCudaPfS_ii --------------------------
	.section	.nv.constant0._Z14copyMatrixCudaPfS_ii,"a",@progbits
	.sectionflags	@""
	.align	4
.nv.constant0._Z14copyMatrixCudaPfS_ii:
	.zero		920


//--------------------- .nv.constant0._Z11initMatCudaPffi --------------------------
	.section	.nv.constant0._Z11initMatCudaPffi,"a",@progbits
	.sectionflags	@""
	.align	4
.nv.constant0._Z11initMatCudaPffi:
	.zero		912


//--------------------- .nv.constant0._Z8printMatPfii --------------------------
	.section	.nv.constant0._Z8printMatPfii,"a",@progbits
	.sectionflags	@""
	.align	4
.nv.constant0._Z8printMatPfii:
	.zero		912


//--------------------- SYMBOLS --------------------------

	.type		.nv.reservedSmem.offset0,@object
	.size		.nv.reservedSmem.offset0,0x4
	.type		vprintf,@function
